//
// Generated by NVIDIA NVVM Compiler
//
// Compiler Build ID: CL-36424714
// Cuda compilation tools, release 13.0, V13.0.88
// Based on NVVM 20.0.0
//

.version 9.0
.target sm_100
.address_size 64

	// .globl	_Z14bandwidth_testPfmmS_Pm
// _ZZ14bandwidth_testPfmmS_PmE10start_time has been demoted
// _ZZ16same_region_testPfmS_PmE10start_time has been demoted
// _ZZ21different_region_testPfmmS_PmE10start_time has been demoted
// _ZZ27aggressive_alternating_testPfmmS_PmE10start_time has been demoted

.visible .entry _Z14bandwidth_testPfmmS_Pm(
	.param .u64 .ptr .align 1 _Z14bandwidth_testPfmmS_Pm_param_0,
	.param .u64 _Z14bandwidth_testPfmmS_Pm_param_1,
	.param .u64 _Z14bandwidth_testPfmmS_Pm_param_2,
	.param .u64 .ptr .align 1 _Z14bandwidth_testPfmmS_Pm_param_3,
	.param .u64 .ptr .align 1 _Z14bandwidth_testPfmmS_Pm_param_4
)
{
	.reg .pred 	%p<37>;
	.reg .b32 	%r<137>;
	.reg .b32 	%f<68>;
	.reg .b64 	%rd<309>;
	// demoted variable
	.shared .align 8 .u64 _ZZ14bandwidth_testPfmmS_PmE10start_time;
	ld.param.u64 	%rd132, [_Z14bandwidth_testPfmmS_Pm_param_0];
	ld.param.u64 	%rd133, [_Z14bandwidth_testPfmmS_Pm_param_1];
	ld.param.u64 	%rd136, [_Z14bandwidth_testPfmmS_Pm_param_2];
	mov.u32 	%r1, %tid.x;
	mov.u32 	%r4, %ctaid.x;
	cvt.u64.u32 	%rd1, %r4;
	mul.lo.s64 	%rd2, %rd136, %rd1;
	setp.ne.s32 	%p1, %r1, 0;
	@%p1 bra 	$L__BB0_2;
	// begin inline asm
	mov.u64 	%rd137, %clock64;
	// end inline asm
	st.shared.u64 	[_ZZ14bandwidth_testPfmmS_PmE10start_time], %rd137;
$L__BB0_2:
	bar.sync 	0;
	shl.b32 	%r5, %r1, 5;
	cvt.u64.u32 	%rd3, %r5;
	and.b64  	%rd138, %rd133, -4294967296;
	setp.ne.s64 	%p2, %rd138, 0;
	@%p2 bra 	$L__BB0_4;
	cvt.u32.u64 	%r6, %rd133;
	cvt.u32.u64 	%r7, %rd3;
	rem.u32 	%r8, %r7, %r6;
	cvt.u64.u32 	%rd277, %r8;
	bra.uni 	$L__BB0_5;
$L__BB0_4:
	rem.u64 	%rd277, %rd3, %rd133;
$L__BB0_5:
	cvt.u32.u64 	%r10, %rd3;
	add.s64 	%rd139, %rd277, %rd2;
	shl.b64 	%rd140, %rd139, 2;
	add.s64 	%rd7, %rd132, %rd140;
	add.s32 	%r11, %r10, 1;
	cvt.u64.u32 	%rd8, %r11;
	add.s32 	%r12, %r10, 2;
	cvt.u64.u32 	%rd9, %r12;
	add.s32 	%r13, %r10, 3;
	cvt.u64.u32 	%rd10, %r13;
	add.s32 	%r14, %r10, 4;
	cvt.u64.u32 	%rd11, %r14;
	add.s32 	%r15, %r10, 5;
	cvt.u64.u32 	%rd12, %r15;
	add.s32 	%r16, %r10, 6;
	cvt.u64.u32 	%rd13, %r16;
	add.s32 	%r17, %r10, 7;
	cvt.u64.u32 	%rd14, %r17;
	add.s32 	%r18, %r10, 8;
	cvt.u64.u32 	%rd15, %r18;
	add.s32 	%r19, %r10, 9;
	cvt.u64.u32 	%rd16, %r19;
	add.s32 	%r20, %r10, 10;
	cvt.u64.u32 	%rd17, %r20;
	add.s32 	%r21, %r10, 11;
	cvt.u64.u32 	%rd18, %r21;
	add.s32 	%r22, %r10, 12;
	cvt.u64.u32 	%rd19, %r22;
	add.s32 	%r23, %r10, 13;
	cvt.u64.u32 	%rd20, %r23;
	add.s32 	%r24, %r10, 14;
	cvt.u64.u32 	%rd21, %r24;
	add.s32 	%r25, %r10, 15;
	cvt.u64.u32 	%rd22, %r25;
	add.s32 	%r26, %r10, 16;
	cvt.u64.u32 	%rd23, %r26;
	add.s32 	%r27, %r10, 17;
	cvt.u64.u32 	%rd24, %r27;
	add.s32 	%r28, %r10, 18;
	cvt.u64.u32 	%rd25, %r28;
	add.s32 	%r29, %r10, 19;
	cvt.u64.u32 	%rd26, %r29;
	add.s32 	%r30, %r10, 20;
	cvt.u64.u32 	%rd27, %r30;
	add.s32 	%r31, %r10, 21;
	cvt.u64.u32 	%rd28, %r31;
	add.s32 	%r32, %r10, 22;
	cvt.u64.u32 	%rd29, %r32;
	add.s32 	%r33, %r10, 23;
	cvt.u64.u32 	%rd30, %r33;
	add.s32 	%r34, %r10, 24;
	cvt.u64.u32 	%rd31, %r34;
	add.s32 	%r35, %r10, 25;
	cvt.u64.u32 	%rd32, %r35;
	add.s32 	%r36, %r10, 26;
	cvt.u64.u32 	%rd33, %r36;
	add.s32 	%r37, %r10, 27;
	cvt.u64.u32 	%rd34, %r37;
	add.s32 	%r38, %r10, 28;
	cvt.u64.u32 	%rd35, %r38;
	add.s32 	%r39, %r10, 29;
	cvt.u64.u32 	%rd36, %r39;
	add.s32 	%r40, %r10, 30;
	cvt.u64.u32 	%rd37, %r40;
	add.s32 	%r41, %r10, 31;
	cvt.u64.u32 	%rd38, %r41;
	mov.f32 	%f67, 0f00000000;
	mov.b32 	%r136, 0;
	cvt.u32.u64 	%r42, %rd133;
	cvt.u32.u64 	%r43, %rd8;
	rem.u32 	%r44, %r43, %r42;
	cvt.u32.u64 	%r46, %rd9;
	rem.u32 	%r47, %r46, %r42;
	cvt.u32.u64 	%r49, %rd10;
	rem.u32 	%r50, %r49, %r42;
	cvt.u32.u64 	%r52, %rd11;
	rem.u32 	%r53, %r52, %r42;
$L__BB0_6:
	// begin inline asm
	ld.global.cg.f32 %f35, [%rd7];
	// end inline asm
	add.f32 	%f2, %f67, %f35;
	and.b64  	%rd142, %rd133, -4294967296;
	setp.ne.s64 	%p3, %rd142, 0;
	@%p3 bra 	$L__BB0_8;
	cvt.u64.u32 	%rd278, %r44;
	bra.uni 	$L__BB0_9;
$L__BB0_8:
	rem.u64 	%rd278, %rd8, %rd133;
$L__BB0_9:
	add.s64 	%rd144, %rd278, %rd2;
	shl.b64 	%rd145, %rd144, 2;
	add.s64 	%rd143, %rd132, %rd145;
	// begin inline asm
	ld.global.cg.f32 %f36, [%rd143];
	// end inline asm
	add.f32 	%f3, %f2, %f36;
	and.b64  	%rd146, %rd133, -4294967296;
	setp.ne.s64 	%p4, %rd146, 0;
	@%p4 bra 	$L__BB0_11;
	cvt.u64.u32 	%rd279, %r47;
	bra.uni 	$L__BB0_12;
$L__BB0_11:
	rem.u64 	%rd279, %rd9, %rd133;
$L__BB0_12:
	add.s64 	%rd148, %rd279, %rd2;
	shl.b64 	%rd149, %rd148, 2;
	add.s64 	%rd147, %rd132, %rd149;
	// begin inline asm
	ld.global.cg.f32 %f37, [%rd147];
	// end inline asm
	add.f32 	%f4, %f3, %f37;
	and.b64  	%rd150, %rd133, -4294967296;
	setp.ne.s64 	%p5, %rd150, 0;
	@%p5 bra 	$L__BB0_14;
	cvt.u64.u32 	%rd280, %r50;
	bra.uni 	$L__BB0_15;
$L__BB0_14:
	rem.u64 	%rd280, %rd10, %rd133;
$L__BB0_15:
	add.s64 	%rd152, %rd280, %rd2;
	shl.b64 	%rd153, %rd152, 2;
	add.s64 	%rd151, %rd132, %rd153;
	// begin inline asm
	ld.global.cg.f32 %f38, [%rd151];
	// end inline asm
	add.f32 	%f5, %f4, %f38;
	and.b64  	%rd154, %rd133, -4294967296;
	setp.ne.s64 	%p6, %rd154, 0;
	@%p6 bra 	$L__BB0_17;
	cvt.u64.u32 	%rd281, %r53;
	bra.uni 	$L__BB0_18;
$L__BB0_17:
	rem.u64 	%rd281, %rd11, %rd133;
$L__BB0_18:
	add.s64 	%rd156, %rd281, %rd2;
	shl.b64 	%rd157, %rd156, 2;
	add.s64 	%rd155, %rd132, %rd157;
	// begin inline asm
	ld.global.cg.f32 %f39, [%rd155];
	// end inline asm
	add.f32 	%f6, %f5, %f39;
	and.b64  	%rd158, %rd133, -4294967296;
	setp.ne.s64 	%p7, %rd158, 0;
	@%p7 bra 	$L__BB0_20;
	cvt.u32.u64 	%r54, %rd133;
	cvt.u32.u64 	%r55, %rd12;
	rem.u32 	%r56, %r55, %r54;
	cvt.u64.u32 	%rd282, %r56;
	bra.uni 	$L__BB0_21;
$L__BB0_20:
	rem.u64 	%rd282, %rd12, %rd133;
$L__BB0_21:
	add.s64 	%rd160, %rd282, %rd2;
	shl.b64 	%rd161, %rd160, 2;
	add.s64 	%rd159, %rd132, %rd161;
	// begin inline asm
	ld.global.cg.f32 %f40, [%rd159];
	// end inline asm
	add.f32 	%f7, %f6, %f40;
	and.b64  	%rd162, %rd133, -4294967296;
	setp.ne.s64 	%p8, %rd162, 0;
	@%p8 bra 	$L__BB0_23;
	cvt.u32.u64 	%r57, %rd133;
	cvt.u32.u64 	%r58, %rd13;
	rem.u32 	%r59, %r58, %r57;
	cvt.u64.u32 	%rd283, %r59;
	bra.uni 	$L__BB0_24;
$L__BB0_23:
	rem.u64 	%rd283, %rd13, %rd133;
$L__BB0_24:
	add.s64 	%rd164, %rd283, %rd2;
	shl.b64 	%rd165, %rd164, 2;
	add.s64 	%rd163, %rd132, %rd165;
	// begin inline asm
	ld.global.cg.f32 %f41, [%rd163];
	// end inline asm
	add.f32 	%f8, %f7, %f41;
	and.b64  	%rd166, %rd133, -4294967296;
	setp.ne.s64 	%p9, %rd166, 0;
	@%p9 bra 	$L__BB0_26;
	cvt.u32.u64 	%r60, %rd133;
	cvt.u32.u64 	%r61, %rd14;
	rem.u32 	%r62, %r61, %r60;
	cvt.u64.u32 	%rd284, %r62;
	bra.uni 	$L__BB0_27;
$L__BB0_26:
	rem.u64 	%rd284, %rd14, %rd133;
$L__BB0_27:
	add.s64 	%rd168, %rd284, %rd2;
	shl.b64 	%rd169, %rd168, 2;
	add.s64 	%rd167, %rd132, %rd169;
	// begin inline asm
	ld.global.cg.f32 %f42, [%rd167];
	// end inline asm
	add.f32 	%f9, %f8, %f42;
	and.b64  	%rd170, %rd133, -4294967296;
	setp.ne.s64 	%p10, %rd170, 0;
	@%p10 bra 	$L__BB0_29;
	cvt.u32.u64 	%r63, %rd133;
	cvt.u32.u64 	%r64, %rd15;
	rem.u32 	%r65, %r64, %r63;
	cvt.u64.u32 	%rd285, %r65;
	bra.uni 	$L__BB0_30;
$L__BB0_29:
	rem.u64 	%rd285, %rd15, %rd133;
$L__BB0_30:
	add.s64 	%rd172, %rd285, %rd2;
	shl.b64 	%rd173, %rd172, 2;
	add.s64 	%rd171, %rd132, %rd173;
	// begin inline asm
	ld.global.cg.f32 %f43, [%rd171];
	// end inline asm
	add.f32 	%f10, %f9, %f43;
	and.b64  	%rd174, %rd133, -4294967296;
	setp.ne.s64 	%p11, %rd174, 0;
	@%p11 bra 	$L__BB0_32;
	cvt.u32.u64 	%r66, %rd133;
	cvt.u32.u64 	%r67, %rd16;
	rem.u32 	%r68, %r67, %r66;
	cvt.u64.u32 	%rd286, %r68;
	bra.uni 	$L__BB0_33;
$L__BB0_32:
	rem.u64 	%rd286, %rd16, %rd133;
$L__BB0_33:
	add.s64 	%rd176, %rd286, %rd2;
	shl.b64 	%rd177, %rd176, 2;
	add.s64 	%rd175, %rd132, %rd177;
	// begin inline asm
	ld.global.cg.f32 %f44, [%rd175];
	// end inline asm
	add.f32 	%f11, %f10, %f44;
	and.b64  	%rd178, %rd133, -4294967296;
	setp.ne.s64 	%p12, %rd178, 0;
	@%p12 bra 	$L__BB0_35;
	cvt.u32.u64 	%r69, %rd133;
	cvt.u32.u64 	%r70, %rd17;
	rem.u32 	%r71, %r70, %r69;
	cvt.u64.u32 	%rd287, %r71;
	bra.uni 	$L__BB0_36;
$L__BB0_35:
	rem.u64 	%rd287, %rd17, %rd133;
$L__BB0_36:
	add.s64 	%rd180, %rd287, %rd2;
	shl.b64 	%rd181, %rd180, 2;
	add.s64 	%rd179, %rd132, %rd181;
	// begin inline asm
	ld.global.cg.f32 %f45, [%rd179];
	// end inline asm
	add.f32 	%f12, %f11, %f45;
	and.b64  	%rd182, %rd133, -4294967296;
	setp.ne.s64 	%p13, %rd182, 0;
	@%p13 bra 	$L__BB0_38;
	cvt.u32.u64 	%r72, %rd133;
	cvt.u32.u64 	%r73, %rd18;
	rem.u32 	%r74, %r73, %r72;
	cvt.u64.u32 	%rd288, %r74;
	bra.uni 	$L__BB0_39;
$L__BB0_38:
	rem.u64 	%rd288, %rd18, %rd133;
$L__BB0_39:
	add.s64 	%rd184, %rd288, %rd2;
	shl.b64 	%rd185, %rd184, 2;
	add.s64 	%rd183, %rd132, %rd185;
	// begin inline asm
	ld.global.cg.f32 %f46, [%rd183];
	// end inline asm
	add.f32 	%f13, %f12, %f46;
	and.b64  	%rd186, %rd133, -4294967296;
	setp.ne.s64 	%p14, %rd186, 0;
	@%p14 bra 	$L__BB0_41;
	cvt.u32.u64 	%r75, %rd133;
	cvt.u32.u64 	%r76, %rd19;
	rem.u32 	%r77, %r76, %r75;
	cvt.u64.u32 	%rd289, %r77;
	bra.uni 	$L__BB0_42;
$L__BB0_41:
	rem.u64 	%rd289, %rd19, %rd133;
$L__BB0_42:
	add.s64 	%rd188, %rd289, %rd2;
	shl.b64 	%rd189, %rd188, 2;
	add.s64 	%rd187, %rd132, %rd189;
	// begin inline asm
	ld.global.cg.f32 %f47, [%rd187];
	// end inline asm
	add.f32 	%f14, %f13, %f47;
	and.b64  	%rd190, %rd133, -4294967296;
	setp.ne.s64 	%p15, %rd190, 0;
	@%p15 bra 	$L__BB0_44;
	cvt.u32.u64 	%r78, %rd133;
	cvt.u32.u64 	%r79, %rd20;
	rem.u32 	%r80, %r79, %r78;
	cvt.u64.u32 	%rd290, %r80;
	bra.uni 	$L__BB0_45;
$L__BB0_44:
	rem.u64 	%rd290, %rd20, %rd133;
$L__BB0_45:
	add.s64 	%rd192, %rd290, %rd2;
	shl.b64 	%rd193, %rd192, 2;
	add.s64 	%rd191, %rd132, %rd193;
	// begin inline asm
	ld.global.cg.f32 %f48, [%rd191];
	// end inline asm
	add.f32 	%f15, %f14, %f48;
	and.b64  	%rd194, %rd133, -4294967296;
	setp.ne.s64 	%p16, %rd194, 0;
	@%p16 bra 	$L__BB0_47;
	cvt.u32.u64 	%r81, %rd133;
	cvt.u32.u64 	%r82, %rd21;
	rem.u32 	%r83, %r82, %r81;
	cvt.u64.u32 	%rd291, %r83;
	bra.uni 	$L__BB0_48;
$L__BB0_47:
	rem.u64 	%rd291, %rd21, %rd133;
$L__BB0_48:
	add.s64 	%rd196, %rd291, %rd2;
	shl.b64 	%rd197, %rd196, 2;
	add.s64 	%rd195, %rd132, %rd197;
	// begin inline asm
	ld.global.cg.f32 %f49, [%rd195];
	// end inline asm
	add.f32 	%f16, %f15, %f49;
	and.b64  	%rd198, %rd133, -4294967296;
	setp.ne.s64 	%p17, %rd198, 0;
	@%p17 bra 	$L__BB0_50;
	cvt.u32.u64 	%r84, %rd133;
	cvt.u32.u64 	%r85, %rd22;
	rem.u32 	%r86, %r85, %r84;
	cvt.u64.u32 	%rd292, %r86;
	bra.uni 	$L__BB0_51;
$L__BB0_50:
	rem.u64 	%rd292, %rd22, %rd133;
$L__BB0_51:
	add.s64 	%rd200, %rd292, %rd2;
	shl.b64 	%rd201, %rd200, 2;
	add.s64 	%rd199, %rd132, %rd201;
	// begin inline asm
	ld.global.cg.f32 %f50, [%rd199];
	// end inline asm
	add.f32 	%f17, %f16, %f50;
	and.b64  	%rd202, %rd133, -4294967296;
	setp.ne.s64 	%p18, %rd202, 0;
	@%p18 bra 	$L__BB0_53;
	cvt.u32.u64 	%r87, %rd133;
	cvt.u32.u64 	%r88, %rd23;
	rem.u32 	%r89, %r88, %r87;
	cvt.u64.u32 	%rd293, %r89;
	bra.uni 	$L__BB0_54;
$L__BB0_53:
	rem.u64 	%rd293, %rd23, %rd133;
$L__BB0_54:
	add.s64 	%rd204, %rd293, %rd2;
	shl.b64 	%rd205, %rd204, 2;
	add.s64 	%rd203, %rd132, %rd205;
	// begin inline asm
	ld.global.cg.f32 %f51, [%rd203];
	// end inline asm
	add.f32 	%f18, %f17, %f51;
	and.b64  	%rd206, %rd133, -4294967296;
	setp.ne.s64 	%p19, %rd206, 0;
	@%p19 bra 	$L__BB0_56;
	cvt.u32.u64 	%r90, %rd133;
	cvt.u32.u64 	%r91, %rd24;
	rem.u32 	%r92, %r91, %r90;
	cvt.u64.u32 	%rd294, %r92;
	bra.uni 	$L__BB0_57;
$L__BB0_56:
	rem.u64 	%rd294, %rd24, %rd133;
$L__BB0_57:
	add.s64 	%rd208, %rd294, %rd2;
	shl.b64 	%rd209, %rd208, 2;
	add.s64 	%rd207, %rd132, %rd209;
	// begin inline asm
	ld.global.cg.f32 %f52, [%rd207];
	// end inline asm
	add.f32 	%f19, %f18, %f52;
	and.b64  	%rd210, %rd133, -4294967296;
	setp.ne.s64 	%p20, %rd210, 0;
	@%p20 bra 	$L__BB0_59;
	cvt.u32.u64 	%r93, %rd133;
	cvt.u32.u64 	%r94, %rd25;
	rem.u32 	%r95, %r94, %r93;
	cvt.u64.u32 	%rd295, %r95;
	bra.uni 	$L__BB0_60;
$L__BB0_59:
	rem.u64 	%rd295, %rd25, %rd133;
$L__BB0_60:
	add.s64 	%rd212, %rd295, %rd2;
	shl.b64 	%rd213, %rd212, 2;
	add.s64 	%rd211, %rd132, %rd213;
	// begin inline asm
	ld.global.cg.f32 %f53, [%rd211];
	// end inline asm
	add.f32 	%f20, %f19, %f53;
	and.b64  	%rd214, %rd133, -4294967296;
	setp.ne.s64 	%p21, %rd214, 0;
	@%p21 bra 	$L__BB0_62;
	cvt.u32.u64 	%r96, %rd133;
	cvt.u32.u64 	%r97, %rd26;
	rem.u32 	%r98, %r97, %r96;
	cvt.u64.u32 	%rd296, %r98;
	bra.uni 	$L__BB0_63;
$L__BB0_62:
	rem.u64 	%rd296, %rd26, %rd133;
$L__BB0_63:
	add.s64 	%rd216, %rd296, %rd2;
	shl.b64 	%rd217, %rd216, 2;
	add.s64 	%rd215, %rd132, %rd217;
	// begin inline asm
	ld.global.cg.f32 %f54, [%rd215];
	// end inline asm
	add.f32 	%f21, %f20, %f54;
	and.b64  	%rd218, %rd133, -4294967296;
	setp.ne.s64 	%p22, %rd218, 0;
	@%p22 bra 	$L__BB0_65;
	cvt.u32.u64 	%r99, %rd133;
	cvt.u32.u64 	%r100, %rd27;
	rem.u32 	%r101, %r100, %r99;
	cvt.u64.u32 	%rd297, %r101;
	bra.uni 	$L__BB0_66;
$L__BB0_65:
	rem.u64 	%rd297, %rd27, %rd133;
$L__BB0_66:
	add.s64 	%rd220, %rd297, %rd2;
	shl.b64 	%rd221, %rd220, 2;
	add.s64 	%rd219, %rd132, %rd221;
	// begin inline asm
	ld.global.cg.f32 %f55, [%rd219];
	// end inline asm
	add.f32 	%f22, %f21, %f55;
	and.b64  	%rd222, %rd133, -4294967296;
	setp.ne.s64 	%p23, %rd222, 0;
	@%p23 bra 	$L__BB0_68;
	cvt.u32.u64 	%r102, %rd133;
	cvt.u32.u64 	%r103, %rd28;
	rem.u32 	%r104, %r103, %r102;
	cvt.u64.u32 	%rd298, %r104;
	bra.uni 	$L__BB0_69;
$L__BB0_68:
	rem.u64 	%rd298, %rd28, %rd133;
$L__BB0_69:
	add.s64 	%rd224, %rd298, %rd2;
	shl.b64 	%rd225, %rd224, 2;
	add.s64 	%rd223, %rd132, %rd225;
	// begin inline asm
	ld.global.cg.f32 %f56, [%rd223];
	// end inline asm
	add.f32 	%f23, %f22, %f56;
	and.b64  	%rd226, %rd133, -4294967296;
	setp.ne.s64 	%p24, %rd226, 0;
	@%p24 bra 	$L__BB0_71;
	cvt.u32.u64 	%r105, %rd133;
	cvt.u32.u64 	%r106, %rd29;
	rem.u32 	%r107, %r106, %r105;
	cvt.u64.u32 	%rd299, %r107;
	bra.uni 	$L__BB0_72;
$L__BB0_71:
	rem.u64 	%rd299, %rd29, %rd133;
$L__BB0_72:
	add.s64 	%rd228, %rd299, %rd2;
	shl.b64 	%rd229, %rd228, 2;
	add.s64 	%rd227, %rd132, %rd229;
	// begin inline asm
	ld.global.cg.f32 %f57, [%rd227];
	// end inline asm
	add.f32 	%f24, %f23, %f57;
	and.b64  	%rd230, %rd133, -4294967296;
	setp.ne.s64 	%p25, %rd230, 0;
	@%p25 bra 	$L__BB0_74;
	cvt.u32.u64 	%r108, %rd133;
	cvt.u32.u64 	%r109, %rd30;
	rem.u32 	%r110, %r109, %r108;
	cvt.u64.u32 	%rd300, %r110;
	bra.uni 	$L__BB0_75;
$L__BB0_74:
	rem.u64 	%rd300, %rd30, %rd133;
$L__BB0_75:
	add.s64 	%rd232, %rd300, %rd2;
	shl.b64 	%rd233, %rd232, 2;
	add.s64 	%rd231, %rd132, %rd233;
	// begin inline asm
	ld.global.cg.f32 %f58, [%rd231];
	// end inline asm
	add.f32 	%f25, %f24, %f58;
	and.b64  	%rd234, %rd133, -4294967296;
	setp.ne.s64 	%p26, %rd234, 0;
	@%p26 bra 	$L__BB0_77;
	cvt.u32.u64 	%r111, %rd133;
	cvt.u32.u64 	%r112, %rd31;
	rem.u32 	%r113, %r112, %r111;
	cvt.u64.u32 	%rd301, %r113;
	bra.uni 	$L__BB0_78;
$L__BB0_77:
	rem.u64 	%rd301, %rd31, %rd133;
$L__BB0_78:
	add.s64 	%rd236, %rd301, %rd2;
	shl.b64 	%rd237, %rd236, 2;
	add.s64 	%rd235, %rd132, %rd237;
	// begin inline asm
	ld.global.cg.f32 %f59, [%rd235];
	// end inline asm
	add.f32 	%f26, %f25, %f59;
	and.b64  	%rd238, %rd133, -4294967296;
	setp.ne.s64 	%p27, %rd238, 0;
	@%p27 bra 	$L__BB0_80;
	cvt.u32.u64 	%r114, %rd133;
	cvt.u32.u64 	%r115, %rd32;
	rem.u32 	%r116, %r115, %r114;
	cvt.u64.u32 	%rd302, %r116;
	bra.uni 	$L__BB0_81;
$L__BB0_80:
	rem.u64 	%rd302, %rd32, %rd133;
$L__BB0_81:
	add.s64 	%rd240, %rd302, %rd2;
	shl.b64 	%rd241, %rd240, 2;
	add.s64 	%rd239, %rd132, %rd241;
	// begin inline asm
	ld.global.cg.f32 %f60, [%rd239];
	// end inline asm
	add.f32 	%f27, %f26, %f60;
	and.b64  	%rd242, %rd133, -4294967296;
	setp.ne.s64 	%p28, %rd242, 0;
	@%p28 bra 	$L__BB0_83;
	cvt.u32.u64 	%r117, %rd133;
	cvt.u32.u64 	%r118, %rd33;
	rem.u32 	%r119, %r118, %r117;
	cvt.u64.u32 	%rd303, %r119;
	bra.uni 	$L__BB0_84;
$L__BB0_83:
	rem.u64 	%rd303, %rd33, %rd133;
$L__BB0_84:
	add.s64 	%rd244, %rd303, %rd2;
	shl.b64 	%rd245, %rd244, 2;
	add.s64 	%rd243, %rd132, %rd245;
	// begin inline asm
	ld.global.cg.f32 %f61, [%rd243];
	// end inline asm
	add.f32 	%f28, %f27, %f61;
	and.b64  	%rd246, %rd133, -4294967296;
	setp.ne.s64 	%p29, %rd246, 0;
	@%p29 bra 	$L__BB0_86;
	cvt.u32.u64 	%r120, %rd133;
	cvt.u32.u64 	%r121, %rd34;
	rem.u32 	%r122, %r121, %r120;
	cvt.u64.u32 	%rd304, %r122;
	bra.uni 	$L__BB0_87;
$L__BB0_86:
	rem.u64 	%rd304, %rd34, %rd133;
$L__BB0_87:
	add.s64 	%rd248, %rd304, %rd2;
	shl.b64 	%rd249, %rd248, 2;
	add.s64 	%rd247, %rd132, %rd249;
	// begin inline asm
	ld.global.cg.f32 %f62, [%rd247];
	// end inline asm
	add.f32 	%f29, %f28, %f62;
	and.b64  	%rd250, %rd133, -4294967296;
	setp.ne.s64 	%p30, %rd250, 0;
	@%p30 bra 	$L__BB0_89;
	cvt.u32.u64 	%r123, %rd133;
	cvt.u32.u64 	%r124, %rd35;
	rem.u32 	%r125, %r124, %r123;
	cvt.u64.u32 	%rd305, %r125;
	bra.uni 	$L__BB0_90;
$L__BB0_89:
	rem.u64 	%rd305, %rd35, %rd133;
$L__BB0_90:
	add.s64 	%rd252, %rd305, %rd2;
	shl.b64 	%rd253, %rd252, 2;
	add.s64 	%rd251, %rd132, %rd253;
	// begin inline asm
	ld.global.cg.f32 %f63, [%rd251];
	// end inline asm
	add.f32 	%f30, %f29, %f63;
	and.b64  	%rd254, %rd133, -4294967296;
	setp.ne.s64 	%p31, %rd254, 0;
	@%p31 bra 	$L__BB0_92;
	cvt.u32.u64 	%r126, %rd133;
	cvt.u32.u64 	%r127, %rd36;
	rem.u32 	%r128, %r127, %r126;
	cvt.u64.u32 	%rd306, %r128;
	bra.uni 	$L__BB0_93;
$L__BB0_92:
	rem.u64 	%rd306, %rd36, %rd133;
$L__BB0_93:
	add.s64 	%rd256, %rd306, %rd2;
	shl.b64 	%rd257, %rd256, 2;
	add.s64 	%rd255, %rd132, %rd257;
	// begin inline asm
	ld.global.cg.f32 %f64, [%rd255];
	// end inline asm
	add.f32 	%f31, %f30, %f64;
	and.b64  	%rd258, %rd133, -4294967296;
	setp.ne.s64 	%p32, %rd258, 0;
	@%p32 bra 	$L__BB0_95;
	cvt.u32.u64 	%r129, %rd133;
	cvt.u32.u64 	%r130, %rd37;
	rem.u32 	%r131, %r130, %r129;
	cvt.u64.u32 	%rd307, %r131;
	bra.uni 	$L__BB0_96;
$L__BB0_95:
	rem.u64 	%rd307, %rd37, %rd133;
$L__BB0_96:
	add.s64 	%rd260, %rd307, %rd2;
	shl.b64 	%rd261, %rd260, 2;
	add.s64 	%rd259, %rd132, %rd261;
	// begin inline asm
	ld.global.cg.f32 %f65, [%rd259];
	// end inline asm
	add.f32 	%f32, %f31, %f65;
	and.b64  	%rd262, %rd133, -4294967296;
	setp.ne.s64 	%p33, %rd262, 0;
	@%p33 bra 	$L__BB0_98;
	cvt.u32.u64 	%r132, %rd133;
	cvt.u32.u64 	%r133, %rd38;
	rem.u32 	%r134, %r133, %r132;
	cvt.u64.u32 	%rd308, %r134;
	bra.uni 	$L__BB0_99;
$L__BB0_98:
	rem.u64 	%rd308, %rd38, %rd133;
$L__BB0_99:
	add.s64 	%rd264, %rd308, %rd2;
	shl.b64 	%rd265, %rd264, 2;
	add.s64 	%rd263, %rd132, %rd265;
	// begin inline asm
	ld.global.cg.f32 %f66, [%rd263];
	// end inline asm
	add.f32 	%f67, %f32, %f66;
	add.s32 	%r136, %r136, 1;
	setp.ne.s32 	%p34, %r136, 1000;
	@%p34 bra 	$L__BB0_6;
	setp.ne.s32 	%p35, %r1, 0;
	bar.sync 	0;
	@%p35 bra 	$L__BB0_102;
	ld.param.u64 	%rd276, [_Z14bandwidth_testPfmmS_Pm_param_4];
	// begin inline asm
	mov.u64 	%rd266, %clock64;
	// end inline asm
	ld.shared.u64 	%rd267, [_ZZ14bandwidth_testPfmmS_PmE10start_time];
	sub.s64 	%rd268, %rd266, %rd267;
	cvta.to.global.u64 	%rd269, %rd276;
	shl.b64 	%rd270, %rd1, 3;
	add.s64 	%rd271, %rd269, %rd270;
	st.global.u64 	[%rd271], %rd268;
$L__BB0_102:
	setp.neu.f32 	%p36, %f67, 0fC97423F0;
	@%p36 bra 	$L__BB0_104;
	ld.param.u64 	%rd275, [_Z14bandwidth_testPfmmS_Pm_param_3];
	cvta.to.global.u64 	%rd272, %rd275;
	shl.b64 	%rd273, %rd1, 2;
	add.s64 	%rd274, %rd272, %rd273;
	mov.b32 	%r135, -915135504;
	st.global.u32 	[%rd274], %r135;
$L__BB0_104:
	ret;

}
	// .globl	_Z16same_region_testPfmS_Pm
.visible .entry _Z16same_region_testPfmS_Pm(
	.param .u64 .ptr .align 1 _Z16same_region_testPfmS_Pm_param_0,
	.param .u64 _Z16same_region_testPfmS_Pm_param_1,
	.param .u64 .ptr .align 1 _Z16same_region_testPfmS_Pm_param_2,
	.param .u64 .ptr .align 1 _Z16same_region_testPfmS_Pm_param_3
)
{
	.reg .pred 	%p<37>;
	.reg .b32 	%r<201>;
	.reg .b32 	%f<68>;
	.reg .b64 	%rd<402>;
	// demoted variable
	.shared .align 8 .u64 _ZZ16same_region_testPfmS_PmE10start_time;
	mov.u32 	%r1, %tid.x;
	mov.u32 	%r2, %ctaid.x;
	setp.ne.s32 	%p1, %r1, 0;
	@%p1 bra 	$L__BB1_2;
	// begin inline asm
	mov.u64 	%rd125, %clock64;
	// end inline asm
	st.shared.u64 	[_ZZ16same_region_testPfmS_PmE10start_time], %rd125;
$L__BB1_2:
	ld.param.u64 	%rd272, [_Z16same_region_testPfmS_Pm_param_1];
	bar.sync 	0;
	shl.b32 	%r7, %r2, 8;
	shl.b32 	%r8, %r1, 5;
	add.s32 	%r9, %r7, %r8;
	cvt.u64.u32 	%rd1, %r9;
	and.b64  	%rd126, %rd272, -4294967296;
	setp.ne.s64 	%p2, %rd126, 0;
	@%p2 bra 	$L__BB1_4;
	ld.param.u64 	%rd274, [_Z16same_region_testPfmS_Pm_param_1];
	cvt.u32.u64 	%r10, %rd274;
	cvt.u32.u64 	%r11, %rd1;
	rem.u32 	%r12, %r11, %r10;
	cvt.u64.u32 	%rd370, %r12;
	bra.uni 	$L__BB1_5;
$L__BB1_4:
	ld.param.u64 	%rd273, [_Z16same_region_testPfmS_Pm_param_1];
	rem.u64 	%rd370, %rd1, %rd273;
$L__BB1_5:
	ld.param.u64 	%rd240, [_Z16same_region_testPfmS_Pm_param_0];
	mov.u32 	%r14, %ctaid.x;
	shl.b32 	%r15, %r14, 8;
	mov.u32 	%r3, %tid.x;
	shl.b32 	%r16, %r3, 5;
	add.s32 	%r17, %r15, %r16;
	shl.b64 	%rd127, %rd370, 2;
	add.s64 	%rd5, %rd240, %rd127;
	or.b32  	%r18, %r17, 1;
	cvt.u64.u32 	%rd6, %r18;
	or.b32  	%r19, %r17, 2;
	cvt.u64.u32 	%rd7, %r19;
	or.b32  	%r20, %r17, 3;
	cvt.u64.u32 	%rd8, %r20;
	or.b32  	%r21, %r17, 8;
	cvt.u64.u32 	%rd9, %r21;
	or.b32  	%r22, %r17, 9;
	cvt.u64.u32 	%rd10, %r22;
	or.b32  	%r23, %r17, 10;
	cvt.u64.u32 	%rd11, %r23;
	or.b32  	%r24, %r17, 11;
	cvt.u64.u32 	%rd12, %r24;
	or.b32  	%r25, %r17, 12;
	cvt.u64.u32 	%rd13, %r25;
	or.b32  	%r26, %r17, 13;
	cvt.u64.u32 	%rd14, %r26;
	or.b32  	%r27, %r17, 14;
	cvt.u64.u32 	%rd15, %r27;
	or.b32  	%r28, %r17, 15;
	cvt.u64.u32 	%rd16, %r28;
	or.b32  	%r29, %r17, 16;
	cvt.u64.u32 	%rd17, %r29;
	or.b32  	%r30, %r17, 17;
	cvt.u64.u32 	%rd18, %r30;
	or.b32  	%r31, %r17, 24;
	cvt.u64.u32 	%rd19, %r31;
	or.b32  	%r32, %r17, 25;
	cvt.u64.u32 	%rd20, %r32;
	or.b32  	%r33, %r17, 26;
	cvt.u64.u32 	%rd21, %r33;
	or.b32  	%r34, %r17, 27;
	cvt.u64.u32 	%rd22, %r34;
	or.b32  	%r35, %r17, 28;
	cvt.u64.u32 	%rd23, %r35;
	or.b32  	%r36, %r17, 29;
	cvt.u64.u32 	%rd24, %r36;
	or.b32  	%r37, %r17, 30;
	cvt.u64.u32 	%rd25, %r37;
	or.b32  	%r38, %r17, 31;
	cvt.u64.u32 	%rd26, %r38;
	mov.f32 	%f67, 0f00000000;
	mov.b32 	%r200, 0;
	cvt.u32.u64 	%r40, %rd6;
	cvt.u32.u64 	%r43, %rd7;
	cvt.u32.u64 	%r46, %rd8;
$L__BB1_6:
	ld.param.u64 	%rd275, [_Z16same_region_testPfmS_Pm_param_1];
	// begin inline asm
	ld.global.cg.f32 %f35, [%rd5];
	// end inline asm
	add.f32 	%f2, %f67, %f35;
	and.b64  	%rd129, %rd275, -4294967296;
	setp.ne.s64 	%p3, %rd129, 0;
	@%p3 bra 	$L__BB1_8;
	ld.param.u64 	%rd277, [_Z16same_region_testPfmS_Pm_param_1];
	cvt.u32.u64 	%r39, %rd277;
	rem.u32 	%r41, %r40, %r39;
	cvt.u64.u32 	%rd371, %r41;
	bra.uni 	$L__BB1_9;
$L__BB1_8:
	ld.param.u64 	%rd276, [_Z16same_region_testPfmS_Pm_param_1];
	rem.u64 	%rd371, %rd6, %rd276;
$L__BB1_9:
	ld.param.u64 	%rd278, [_Z16same_region_testPfmS_Pm_param_1];
	ld.param.u64 	%rd241, [_Z16same_region_testPfmS_Pm_param_0];
	shl.b64 	%rd131, %rd371, 2;
	add.s64 	%rd130, %rd241, %rd131;
	// begin inline asm
	ld.global.cg.f32 %f36, [%rd130];
	// end inline asm
	add.f32 	%f3, %f2, %f36;
	and.b64  	%rd132, %rd278, -4294967296;
	setp.ne.s64 	%p4, %rd132, 0;
	@%p4 bra 	$L__BB1_11;
	ld.param.u64 	%rd280, [_Z16same_region_testPfmS_Pm_param_1];
	cvt.u32.u64 	%r42, %rd280;
	rem.u32 	%r44, %r43, %r42;
	cvt.u64.u32 	%rd372, %r44;
	bra.uni 	$L__BB1_12;
$L__BB1_11:
	ld.param.u64 	%rd279, [_Z16same_region_testPfmS_Pm_param_1];
	rem.u64 	%rd372, %rd7, %rd279;
$L__BB1_12:
	ld.param.u64 	%rd281, [_Z16same_region_testPfmS_Pm_param_1];
	ld.param.u64 	%rd242, [_Z16same_region_testPfmS_Pm_param_0];
	shl.b64 	%rd134, %rd372, 2;
	add.s64 	%rd133, %rd242, %rd134;
	// begin inline asm
	ld.global.cg.f32 %f37, [%rd133];
	// end inline asm
	add.f32 	%f4, %f3, %f37;
	and.b64  	%rd135, %rd281, -4294967296;
	setp.ne.s64 	%p5, %rd135, 0;
	@%p5 bra 	$L__BB1_14;
	ld.param.u64 	%rd283, [_Z16same_region_testPfmS_Pm_param_1];
	cvt.u32.u64 	%r45, %rd283;
	rem.u32 	%r47, %r46, %r45;
	cvt.u64.u32 	%rd373, %r47;
	bra.uni 	$L__BB1_15;
$L__BB1_14:
	ld.param.u64 	%rd282, [_Z16same_region_testPfmS_Pm_param_1];
	rem.u64 	%rd373, %rd8, %rd282;
$L__BB1_15:
	ld.param.u64 	%rd284, [_Z16same_region_testPfmS_Pm_param_1];
	ld.param.u64 	%rd243, [_Z16same_region_testPfmS_Pm_param_0];
	mov.u32 	%r5, %ctaid.x;
	shl.b64 	%rd137, %rd373, 2;
	add.s64 	%rd136, %rd243, %rd137;
	// begin inline asm
	ld.global.cg.f32 %f38, [%rd136];
	// end inline asm
	add.f32 	%f5, %f4, %f38;
	and.b64  	%rd138, %rd284, -4294967296;
	setp.ne.s64 	%p6, %rd138, 0;
	@%p6 bra 	$L__BB1_17;
	ld.param.u64 	%rd286, [_Z16same_region_testPfmS_Pm_param_1];
	cvt.u32.u64 	%r52, %rd286;
	shl.b32 	%r53, %r5, 8;
	shl.b32 	%r54, %r3, 5;
	add.s32 	%r55, %r53, %r54;
	or.b32  	%r56, %r55, 4;
	rem.u32 	%r57, %r56, %r52;
	cvt.u64.u32 	%rd374, %r57;
	bra.uni 	$L__BB1_18;
$L__BB1_17:
	ld.param.u64 	%rd285, [_Z16same_region_testPfmS_Pm_param_1];
	shl.b32 	%r48, %r5, 8;
	shl.b32 	%r49, %r3, 5;
	add.s32 	%r50, %r48, %r49;
	or.b32  	%r51, %r50, 4;
	cvt.u64.u32 	%rd139, %r51;
	rem.u64 	%rd374, %rd139, %rd285;
$L__BB1_18:
	ld.param.u64 	%rd287, [_Z16same_region_testPfmS_Pm_param_1];
	ld.param.u64 	%rd244, [_Z16same_region_testPfmS_Pm_param_0];
	shl.b64 	%rd141, %rd374, 2;
	add.s64 	%rd140, %rd244, %rd141;
	// begin inline asm
	ld.global.cg.f32 %f39, [%rd140];
	// end inline asm
	add.f32 	%f6, %f5, %f39;
	and.b64  	%rd142, %rd287, -4294967296;
	setp.ne.s64 	%p7, %rd142, 0;
	@%p7 bra 	$L__BB1_20;
	ld.param.u64 	%rd289, [_Z16same_region_testPfmS_Pm_param_1];
	cvt.u32.u64 	%r62, %rd289;
	shl.b32 	%r63, %r5, 8;
	shl.b32 	%r64, %r3, 5;
	add.s32 	%r65, %r63, %r64;
	or.b32  	%r66, %r65, 5;
	rem.u32 	%r67, %r66, %r62;
	cvt.u64.u32 	%rd375, %r67;
	bra.uni 	$L__BB1_21;
$L__BB1_20:
	ld.param.u64 	%rd288, [_Z16same_region_testPfmS_Pm_param_1];
	shl.b32 	%r58, %r5, 8;
	shl.b32 	%r59, %r3, 5;
	add.s32 	%r60, %r58, %r59;
	or.b32  	%r61, %r60, 5;
	cvt.u64.u32 	%rd143, %r61;
	rem.u64 	%rd375, %rd143, %rd288;
$L__BB1_21:
	ld.param.u64 	%rd290, [_Z16same_region_testPfmS_Pm_param_1];
	ld.param.u64 	%rd245, [_Z16same_region_testPfmS_Pm_param_0];
	shl.b64 	%rd145, %rd375, 2;
	add.s64 	%rd144, %rd245, %rd145;
	// begin inline asm
	ld.global.cg.f32 %f40, [%rd144];
	// end inline asm
	add.f32 	%f7, %f6, %f40;
	and.b64  	%rd146, %rd290, -4294967296;
	setp.ne.s64 	%p8, %rd146, 0;
	@%p8 bra 	$L__BB1_23;
	ld.param.u64 	%rd292, [_Z16same_region_testPfmS_Pm_param_1];
	cvt.u32.u64 	%r72, %rd292;
	shl.b32 	%r73, %r5, 8;
	shl.b32 	%r74, %r3, 5;
	add.s32 	%r75, %r73, %r74;
	or.b32  	%r76, %r75, 6;
	rem.u32 	%r77, %r76, %r72;
	cvt.u64.u32 	%rd376, %r77;
	bra.uni 	$L__BB1_24;
$L__BB1_23:
	ld.param.u64 	%rd291, [_Z16same_region_testPfmS_Pm_param_1];
	shl.b32 	%r68, %r5, 8;
	shl.b32 	%r69, %r3, 5;
	add.s32 	%r70, %r68, %r69;
	or.b32  	%r71, %r70, 6;
	cvt.u64.u32 	%rd147, %r71;
	rem.u64 	%rd376, %rd147, %rd291;
$L__BB1_24:
	ld.param.u64 	%rd293, [_Z16same_region_testPfmS_Pm_param_1];
	ld.param.u64 	%rd246, [_Z16same_region_testPfmS_Pm_param_0];
	shl.b64 	%rd149, %rd376, 2;
	add.s64 	%rd148, %rd246, %rd149;
	// begin inline asm
	ld.global.cg.f32 %f41, [%rd148];
	// end inline asm
	add.f32 	%f8, %f7, %f41;
	and.b64  	%rd150, %rd293, -4294967296;
	setp.ne.s64 	%p9, %rd150, 0;
	@%p9 bra 	$L__BB1_26;
	ld.param.u64 	%rd295, [_Z16same_region_testPfmS_Pm_param_1];
	cvt.u32.u64 	%r82, %rd295;
	shl.b32 	%r83, %r5, 8;
	shl.b32 	%r84, %r3, 5;
	add.s32 	%r85, %r83, %r84;
	or.b32  	%r86, %r85, 7;
	rem.u32 	%r87, %r86, %r82;
	cvt.u64.u32 	%rd377, %r87;
	bra.uni 	$L__BB1_27;
$L__BB1_26:
	ld.param.u64 	%rd294, [_Z16same_region_testPfmS_Pm_param_1];
	shl.b32 	%r78, %r5, 8;
	shl.b32 	%r79, %r3, 5;
	add.s32 	%r80, %r78, %r79;
	or.b32  	%r81, %r80, 7;
	cvt.u64.u32 	%rd151, %r81;
	rem.u64 	%rd377, %rd151, %rd294;
$L__BB1_27:
	ld.param.u64 	%rd296, [_Z16same_region_testPfmS_Pm_param_1];
	ld.param.u64 	%rd247, [_Z16same_region_testPfmS_Pm_param_0];
	shl.b64 	%rd153, %rd377, 2;
	add.s64 	%rd152, %rd247, %rd153;
	// begin inline asm
	ld.global.cg.f32 %f42, [%rd152];
	// end inline asm
	add.f32 	%f9, %f8, %f42;
	and.b64  	%rd154, %rd296, -4294967296;
	setp.ne.s64 	%p10, %rd154, 0;
	@%p10 bra 	$L__BB1_29;
	ld.param.u64 	%rd298, [_Z16same_region_testPfmS_Pm_param_1];
	cvt.u32.u64 	%r88, %rd298;
	cvt.u32.u64 	%r89, %rd9;
	rem.u32 	%r90, %r89, %r88;
	cvt.u64.u32 	%rd378, %r90;
	bra.uni 	$L__BB1_30;
$L__BB1_29:
	ld.param.u64 	%rd297, [_Z16same_region_testPfmS_Pm_param_1];
	rem.u64 	%rd378, %rd9, %rd297;
$L__BB1_30:
	ld.param.u64 	%rd299, [_Z16same_region_testPfmS_Pm_param_1];
	ld.param.u64 	%rd248, [_Z16same_region_testPfmS_Pm_param_0];
	shl.b64 	%rd156, %rd378, 2;
	add.s64 	%rd155, %rd248, %rd156;
	// begin inline asm
	ld.global.cg.f32 %f43, [%rd155];
	// end inline asm
	add.f32 	%f10, %f9, %f43;
	and.b64  	%rd157, %rd299, -4294967296;
	setp.ne.s64 	%p11, %rd157, 0;
	@%p11 bra 	$L__BB1_32;
	ld.param.u64 	%rd301, [_Z16same_region_testPfmS_Pm_param_1];
	cvt.u32.u64 	%r91, %rd301;
	cvt.u32.u64 	%r92, %rd10;
	rem.u32 	%r93, %r92, %r91;
	cvt.u64.u32 	%rd379, %r93;
	bra.uni 	$L__BB1_33;
$L__BB1_32:
	ld.param.u64 	%rd300, [_Z16same_region_testPfmS_Pm_param_1];
	rem.u64 	%rd379, %rd10, %rd300;
$L__BB1_33:
	ld.param.u64 	%rd302, [_Z16same_region_testPfmS_Pm_param_1];
	ld.param.u64 	%rd249, [_Z16same_region_testPfmS_Pm_param_0];
	shl.b64 	%rd159, %rd379, 2;
	add.s64 	%rd158, %rd249, %rd159;
	// begin inline asm
	ld.global.cg.f32 %f44, [%rd158];
	// end inline asm
	add.f32 	%f11, %f10, %f44;
	and.b64  	%rd160, %rd302, -4294967296;
	setp.ne.s64 	%p12, %rd160, 0;
	@%p12 bra 	$L__BB1_35;
	ld.param.u64 	%rd304, [_Z16same_region_testPfmS_Pm_param_1];
	cvt.u32.u64 	%r94, %rd304;
	cvt.u32.u64 	%r95, %rd11;
	rem.u32 	%r96, %r95, %r94;
	cvt.u64.u32 	%rd380, %r96;
	bra.uni 	$L__BB1_36;
$L__BB1_35:
	ld.param.u64 	%rd303, [_Z16same_region_testPfmS_Pm_param_1];
	rem.u64 	%rd380, %rd11, %rd303;
$L__BB1_36:
	ld.param.u64 	%rd305, [_Z16same_region_testPfmS_Pm_param_1];
	ld.param.u64 	%rd250, [_Z16same_region_testPfmS_Pm_param_0];
	shl.b64 	%rd162, %rd380, 2;
	add.s64 	%rd161, %rd250, %rd162;
	// begin inline asm
	ld.global.cg.f32 %f45, [%rd161];
	// end inline asm
	add.f32 	%f12, %f11, %f45;
	and.b64  	%rd163, %rd305, -4294967296;
	setp.ne.s64 	%p13, %rd163, 0;
	@%p13 bra 	$L__BB1_38;
	ld.param.u64 	%rd307, [_Z16same_region_testPfmS_Pm_param_1];
	cvt.u32.u64 	%r97, %rd307;
	cvt.u32.u64 	%r98, %rd12;
	rem.u32 	%r99, %r98, %r97;
	cvt.u64.u32 	%rd381, %r99;
	bra.uni 	$L__BB1_39;
$L__BB1_38:
	ld.param.u64 	%rd306, [_Z16same_region_testPfmS_Pm_param_1];
	rem.u64 	%rd381, %rd12, %rd306;
$L__BB1_39:
	ld.param.u64 	%rd308, [_Z16same_region_testPfmS_Pm_param_1];
	ld.param.u64 	%rd251, [_Z16same_region_testPfmS_Pm_param_0];
	shl.b64 	%rd165, %rd381, 2;
	add.s64 	%rd164, %rd251, %rd165;
	// begin inline asm
	ld.global.cg.f32 %f46, [%rd164];
	// end inline asm
	add.f32 	%f13, %f12, %f46;
	and.b64  	%rd166, %rd308, -4294967296;
	setp.ne.s64 	%p14, %rd166, 0;
	@%p14 bra 	$L__BB1_41;
	ld.param.u64 	%rd310, [_Z16same_region_testPfmS_Pm_param_1];
	cvt.u32.u64 	%r100, %rd310;
	cvt.u32.u64 	%r101, %rd13;
	rem.u32 	%r102, %r101, %r100;
	cvt.u64.u32 	%rd382, %r102;
	bra.uni 	$L__BB1_42;
$L__BB1_41:
	ld.param.u64 	%rd309, [_Z16same_region_testPfmS_Pm_param_1];
	rem.u64 	%rd382, %rd13, %rd309;
$L__BB1_42:
	ld.param.u64 	%rd311, [_Z16same_region_testPfmS_Pm_param_1];
	ld.param.u64 	%rd252, [_Z16same_region_testPfmS_Pm_param_0];
	shl.b64 	%rd168, %rd382, 2;
	add.s64 	%rd167, %rd252, %rd168;
	// begin inline asm
	ld.global.cg.f32 %f47, [%rd167];
	// end inline asm
	add.f32 	%f14, %f13, %f47;
	and.b64  	%rd169, %rd311, -4294967296;
	setp.ne.s64 	%p15, %rd169, 0;
	@%p15 bra 	$L__BB1_44;
	ld.param.u64 	%rd313, [_Z16same_region_testPfmS_Pm_param_1];
	cvt.u32.u64 	%r103, %rd313;
	cvt.u32.u64 	%r104, %rd14;
	rem.u32 	%r105, %r104, %r103;
	cvt.u64.u32 	%rd383, %r105;
	bra.uni 	$L__BB1_45;
$L__BB1_44:
	ld.param.u64 	%rd312, [_Z16same_region_testPfmS_Pm_param_1];
	rem.u64 	%rd383, %rd14, %rd312;
$L__BB1_45:
	ld.param.u64 	%rd314, [_Z16same_region_testPfmS_Pm_param_1];
	ld.param.u64 	%rd253, [_Z16same_region_testPfmS_Pm_param_0];
	shl.b64 	%rd171, %rd383, 2;
	add.s64 	%rd170, %rd253, %rd171;
	// begin inline asm
	ld.global.cg.f32 %f48, [%rd170];
	// end inline asm
	add.f32 	%f15, %f14, %f48;
	and.b64  	%rd172, %rd314, -4294967296;
	setp.ne.s64 	%p16, %rd172, 0;
	@%p16 bra 	$L__BB1_47;
	ld.param.u64 	%rd316, [_Z16same_region_testPfmS_Pm_param_1];
	cvt.u32.u64 	%r106, %rd316;
	cvt.u32.u64 	%r107, %rd15;
	rem.u32 	%r108, %r107, %r106;
	cvt.u64.u32 	%rd384, %r108;
	bra.uni 	$L__BB1_48;
$L__BB1_47:
	ld.param.u64 	%rd315, [_Z16same_region_testPfmS_Pm_param_1];
	rem.u64 	%rd384, %rd15, %rd315;
$L__BB1_48:
	ld.param.u64 	%rd317, [_Z16same_region_testPfmS_Pm_param_1];
	ld.param.u64 	%rd254, [_Z16same_region_testPfmS_Pm_param_0];
	shl.b64 	%rd174, %rd384, 2;
	add.s64 	%rd173, %rd254, %rd174;
	// begin inline asm
	ld.global.cg.f32 %f49, [%rd173];
	// end inline asm
	add.f32 	%f16, %f15, %f49;
	and.b64  	%rd175, %rd317, -4294967296;
	setp.ne.s64 	%p17, %rd175, 0;
	@%p17 bra 	$L__BB1_50;
	ld.param.u64 	%rd319, [_Z16same_region_testPfmS_Pm_param_1];
	cvt.u32.u64 	%r109, %rd319;
	cvt.u32.u64 	%r110, %rd16;
	rem.u32 	%r111, %r110, %r109;
	cvt.u64.u32 	%rd385, %r111;
	bra.uni 	$L__BB1_51;
$L__BB1_50:
	ld.param.u64 	%rd318, [_Z16same_region_testPfmS_Pm_param_1];
	rem.u64 	%rd385, %rd16, %rd318;
$L__BB1_51:
	ld.param.u64 	%rd320, [_Z16same_region_testPfmS_Pm_param_1];
	ld.param.u64 	%rd255, [_Z16same_region_testPfmS_Pm_param_0];
	shl.b64 	%rd177, %rd385, 2;
	add.s64 	%rd176, %rd255, %rd177;
	// begin inline asm
	ld.global.cg.f32 %f50, [%rd176];
	// end inline asm
	add.f32 	%f17, %f16, %f50;
	and.b64  	%rd178, %rd320, -4294967296;
	setp.ne.s64 	%p18, %rd178, 0;
	@%p18 bra 	$L__BB1_53;
	ld.param.u64 	%rd322, [_Z16same_region_testPfmS_Pm_param_1];
	cvt.u32.u64 	%r112, %rd322;
	cvt.u32.u64 	%r113, %rd17;
	rem.u32 	%r114, %r113, %r112;
	cvt.u64.u32 	%rd386, %r114;
	bra.uni 	$L__BB1_54;
$L__BB1_53:
	ld.param.u64 	%rd321, [_Z16same_region_testPfmS_Pm_param_1];
	rem.u64 	%rd386, %rd17, %rd321;
$L__BB1_54:
	ld.param.u64 	%rd323, [_Z16same_region_testPfmS_Pm_param_1];
	ld.param.u64 	%rd256, [_Z16same_region_testPfmS_Pm_param_0];
	shl.b64 	%rd180, %rd386, 2;
	add.s64 	%rd179, %rd256, %rd180;
	// begin inline asm
	ld.global.cg.f32 %f51, [%rd179];
	// end inline asm
	add.f32 	%f18, %f17, %f51;
	and.b64  	%rd181, %rd323, -4294967296;
	setp.ne.s64 	%p19, %rd181, 0;
	@%p19 bra 	$L__BB1_56;
	ld.param.u64 	%rd325, [_Z16same_region_testPfmS_Pm_param_1];
	cvt.u32.u64 	%r115, %rd325;
	cvt.u32.u64 	%r116, %rd18;
	rem.u32 	%r117, %r116, %r115;
	cvt.u64.u32 	%rd387, %r117;
	bra.uni 	$L__BB1_57;
$L__BB1_56:
	ld.param.u64 	%rd324, [_Z16same_region_testPfmS_Pm_param_1];
	rem.u64 	%rd387, %rd18, %rd324;
$L__BB1_57:
	ld.param.u64 	%rd326, [_Z16same_region_testPfmS_Pm_param_1];
	ld.param.u64 	%rd257, [_Z16same_region_testPfmS_Pm_param_0];
	shl.b64 	%rd183, %rd387, 2;
	add.s64 	%rd182, %rd257, %rd183;
	// begin inline asm
	ld.global.cg.f32 %f52, [%rd182];
	// end inline asm
	add.f32 	%f19, %f18, %f52;
	and.b64  	%rd184, %rd326, -4294967296;
	setp.ne.s64 	%p20, %rd184, 0;
	@%p20 bra 	$L__BB1_59;
	ld.param.u64 	%rd328, [_Z16same_region_testPfmS_Pm_param_1];
	cvt.u32.u64 	%r122, %rd328;
	shl.b32 	%r123, %r5, 8;
	shl.b32 	%r124, %r3, 5;
	add.s32 	%r125, %r123, %r124;
	or.b32  	%r126, %r125, 18;
	rem.u32 	%r127, %r126, %r122;
	cvt.u64.u32 	%rd388, %r127;
	bra.uni 	$L__BB1_60;
$L__BB1_59:
	ld.param.u64 	%rd327, [_Z16same_region_testPfmS_Pm_param_1];
	shl.b32 	%r118, %r5, 8;
	shl.b32 	%r119, %r3, 5;
	add.s32 	%r120, %r118, %r119;
	or.b32  	%r121, %r120, 18;
	cvt.u64.u32 	%rd185, %r121;
	rem.u64 	%rd388, %rd185, %rd327;
$L__BB1_60:
	ld.param.u64 	%rd329, [_Z16same_region_testPfmS_Pm_param_1];
	ld.param.u64 	%rd258, [_Z16same_region_testPfmS_Pm_param_0];
	shl.b32 	%r128, %r5, 8;
	shl.b32 	%r129, %r3, 5;
	add.s32 	%r130, %r128, %r129;
	or.b32  	%r131, %r130, 19;
	cvt.u64.u32 	%rd81, %r131;
	shl.b64 	%rd187, %rd388, 2;
	add.s64 	%rd186, %rd258, %rd187;
	// begin inline asm
	ld.global.cg.f32 %f53, [%rd186];
	// end inline asm
	add.f32 	%f20, %f19, %f53;
	and.b64  	%rd188, %rd329, -4294967296;
	setp.ne.s64 	%p21, %rd188, 0;
	@%p21 bra 	$L__BB1_62;
	ld.param.u64 	%rd331, [_Z16same_region_testPfmS_Pm_param_1];
	cvt.u32.u64 	%r132, %rd331;
	cvt.u32.u64 	%r133, %rd81;
	rem.u32 	%r134, %r133, %r132;
	cvt.u64.u32 	%rd389, %r134;
	bra.uni 	$L__BB1_63;
$L__BB1_62:
	ld.param.u64 	%rd330, [_Z16same_region_testPfmS_Pm_param_1];
	rem.u64 	%rd389, %rd81, %rd330;
$L__BB1_63:
	ld.param.u64 	%rd332, [_Z16same_region_testPfmS_Pm_param_1];
	ld.param.u64 	%rd259, [_Z16same_region_testPfmS_Pm_param_0];
	shl.b64 	%rd190, %rd389, 2;
	add.s64 	%rd189, %rd259, %rd190;
	// begin inline asm
	ld.global.cg.f32 %f54, [%rd189];
	// end inline asm
	add.f32 	%f21, %f20, %f54;
	and.b64  	%rd191, %rd332, -4294967296;
	setp.ne.s64 	%p22, %rd191, 0;
	@%p22 bra 	$L__BB1_65;
	ld.param.u64 	%rd334, [_Z16same_region_testPfmS_Pm_param_1];
	cvt.u32.u64 	%r139, %rd334;
	shl.b32 	%r140, %r5, 8;
	shl.b32 	%r141, %r3, 5;
	add.s32 	%r142, %r140, %r141;
	or.b32  	%r143, %r142, 20;
	rem.u32 	%r144, %r143, %r139;
	cvt.u64.u32 	%rd390, %r144;
	bra.uni 	$L__BB1_66;
$L__BB1_65:
	ld.param.u64 	%rd333, [_Z16same_region_testPfmS_Pm_param_1];
	shl.b32 	%r135, %r5, 8;
	shl.b32 	%r136, %r3, 5;
	add.s32 	%r137, %r135, %r136;
	or.b32  	%r138, %r137, 20;
	cvt.u64.u32 	%rd192, %r138;
	rem.u64 	%rd390, %rd192, %rd333;
$L__BB1_66:
	ld.param.u64 	%rd335, [_Z16same_region_testPfmS_Pm_param_1];
	ld.param.u64 	%rd260, [_Z16same_region_testPfmS_Pm_param_0];
	shl.b64 	%rd194, %rd390, 2;
	add.s64 	%rd193, %rd260, %rd194;
	// begin inline asm
	ld.global.cg.f32 %f55, [%rd193];
	// end inline asm
	add.f32 	%f22, %f21, %f55;
	and.b64  	%rd195, %rd335, -4294967296;
	setp.ne.s64 	%p23, %rd195, 0;
	@%p23 bra 	$L__BB1_68;
	ld.param.u64 	%rd337, [_Z16same_region_testPfmS_Pm_param_1];
	cvt.u32.u64 	%r149, %rd337;
	shl.b32 	%r150, %r5, 8;
	shl.b32 	%r151, %r3, 5;
	add.s32 	%r152, %r150, %r151;
	or.b32  	%r153, %r152, 21;
	rem.u32 	%r154, %r153, %r149;
	cvt.u64.u32 	%rd391, %r154;
	bra.uni 	$L__BB1_69;
$L__BB1_68:
	ld.param.u64 	%rd336, [_Z16same_region_testPfmS_Pm_param_1];
	shl.b32 	%r145, %r5, 8;
	shl.b32 	%r146, %r3, 5;
	add.s32 	%r147, %r145, %r146;
	or.b32  	%r148, %r147, 21;
	cvt.u64.u32 	%rd196, %r148;
	rem.u64 	%rd391, %rd196, %rd336;
$L__BB1_69:
	ld.param.u64 	%rd338, [_Z16same_region_testPfmS_Pm_param_1];
	ld.param.u64 	%rd261, [_Z16same_region_testPfmS_Pm_param_0];
	shl.b64 	%rd198, %rd391, 2;
	add.s64 	%rd197, %rd261, %rd198;
	// begin inline asm
	ld.global.cg.f32 %f56, [%rd197];
	// end inline asm
	add.f32 	%f23, %f22, %f56;
	and.b64  	%rd199, %rd338, -4294967296;
	setp.ne.s64 	%p24, %rd199, 0;
	@%p24 bra 	$L__BB1_71;
	ld.param.u64 	%rd340, [_Z16same_region_testPfmS_Pm_param_1];
	cvt.u32.u64 	%r159, %rd340;
	shl.b32 	%r160, %r5, 8;
	shl.b32 	%r161, %r3, 5;
	add.s32 	%r162, %r160, %r161;
	or.b32  	%r163, %r162, 22;
	rem.u32 	%r164, %r163, %r159;
	cvt.u64.u32 	%rd392, %r164;
	bra.uni 	$L__BB1_72;
$L__BB1_71:
	ld.param.u64 	%rd339, [_Z16same_region_testPfmS_Pm_param_1];
	shl.b32 	%r155, %r5, 8;
	shl.b32 	%r156, %r3, 5;
	add.s32 	%r157, %r155, %r156;
	or.b32  	%r158, %r157, 22;
	cvt.u64.u32 	%rd200, %r158;
	rem.u64 	%rd392, %rd200, %rd339;
$L__BB1_72:
	ld.param.u64 	%rd341, [_Z16same_region_testPfmS_Pm_param_1];
	ld.param.u64 	%rd262, [_Z16same_region_testPfmS_Pm_param_0];
	shl.b64 	%rd202, %rd392, 2;
	add.s64 	%rd201, %rd262, %rd202;
	// begin inline asm
	ld.global.cg.f32 %f57, [%rd201];
	// end inline asm
	add.f32 	%f24, %f23, %f57;
	and.b64  	%rd203, %rd341, -4294967296;
	setp.ne.s64 	%p25, %rd203, 0;
	@%p25 bra 	$L__BB1_74;
	ld.param.u64 	%rd343, [_Z16same_region_testPfmS_Pm_param_1];
	cvt.u32.u64 	%r169, %rd343;
	shl.b32 	%r170, %r5, 8;
	shl.b32 	%r171, %r3, 5;
	add.s32 	%r172, %r170, %r171;
	or.b32  	%r173, %r172, 23;
	rem.u32 	%r174, %r173, %r169;
	cvt.u64.u32 	%rd393, %r174;
	bra.uni 	$L__BB1_75;
$L__BB1_74:
	ld.param.u64 	%rd342, [_Z16same_region_testPfmS_Pm_param_1];
	shl.b32 	%r165, %r5, 8;
	shl.b32 	%r166, %r3, 5;
	add.s32 	%r167, %r165, %r166;
	or.b32  	%r168, %r167, 23;
	cvt.u64.u32 	%rd204, %r168;
	rem.u64 	%rd393, %rd204, %rd342;
$L__BB1_75:
	ld.param.u64 	%rd344, [_Z16same_region_testPfmS_Pm_param_1];
	ld.param.u64 	%rd263, [_Z16same_region_testPfmS_Pm_param_0];
	shl.b64 	%rd206, %rd393, 2;
	add.s64 	%rd205, %rd263, %rd206;
	// begin inline asm
	ld.global.cg.f32 %f58, [%rd205];
	// end inline asm
	add.f32 	%f25, %f24, %f58;
	and.b64  	%rd207, %rd344, -4294967296;
	setp.ne.s64 	%p26, %rd207, 0;
	@%p26 bra 	$L__BB1_77;
	ld.param.u64 	%rd346, [_Z16same_region_testPfmS_Pm_param_1];
	cvt.u32.u64 	%r175, %rd346;
	cvt.u32.u64 	%r176, %rd19;
	rem.u32 	%r177, %r176, %r175;
	cvt.u64.u32 	%rd394, %r177;
	bra.uni 	$L__BB1_78;
$L__BB1_77:
	ld.param.u64 	%rd345, [_Z16same_region_testPfmS_Pm_param_1];
	rem.u64 	%rd394, %rd19, %rd345;
$L__BB1_78:
	ld.param.u64 	%rd347, [_Z16same_region_testPfmS_Pm_param_1];
	ld.param.u64 	%rd264, [_Z16same_region_testPfmS_Pm_param_0];
	shl.b64 	%rd209, %rd394, 2;
	add.s64 	%rd208, %rd264, %rd209;
	// begin inline asm
	ld.global.cg.f32 %f59, [%rd208];
	// end inline asm
	add.f32 	%f26, %f25, %f59;
	and.b64  	%rd210, %rd347, -4294967296;
	setp.ne.s64 	%p27, %rd210, 0;
	@%p27 bra 	$L__BB1_80;
	ld.param.u64 	%rd349, [_Z16same_region_testPfmS_Pm_param_1];
	cvt.u32.u64 	%r178, %rd349;
	cvt.u32.u64 	%r179, %rd20;
	rem.u32 	%r180, %r179, %r178;
	cvt.u64.u32 	%rd395, %r180;
	bra.uni 	$L__BB1_81;
$L__BB1_80:
	ld.param.u64 	%rd348, [_Z16same_region_testPfmS_Pm_param_1];
	rem.u64 	%rd395, %rd20, %rd348;
$L__BB1_81:
	ld.param.u64 	%rd350, [_Z16same_region_testPfmS_Pm_param_1];
	ld.param.u64 	%rd265, [_Z16same_region_testPfmS_Pm_param_0];
	shl.b64 	%rd212, %rd395, 2;
	add.s64 	%rd211, %rd265, %rd212;
	// begin inline asm
	ld.global.cg.f32 %f60, [%rd211];
	// end inline asm
	add.f32 	%f27, %f26, %f60;
	and.b64  	%rd213, %rd350, -4294967296;
	setp.ne.s64 	%p28, %rd213, 0;
	@%p28 bra 	$L__BB1_83;
	ld.param.u64 	%rd352, [_Z16same_region_testPfmS_Pm_param_1];
	cvt.u32.u64 	%r181, %rd352;
	cvt.u32.u64 	%r182, %rd21;
	rem.u32 	%r183, %r182, %r181;
	cvt.u64.u32 	%rd396, %r183;
	bra.uni 	$L__BB1_84;
$L__BB1_83:
	ld.param.u64 	%rd351, [_Z16same_region_testPfmS_Pm_param_1];
	rem.u64 	%rd396, %rd21, %rd351;
$L__BB1_84:
	ld.param.u64 	%rd353, [_Z16same_region_testPfmS_Pm_param_1];
	ld.param.u64 	%rd266, [_Z16same_region_testPfmS_Pm_param_0];
	shl.b64 	%rd215, %rd396, 2;
	add.s64 	%rd214, %rd266, %rd215;
	// begin inline asm
	ld.global.cg.f32 %f61, [%rd214];
	// end inline asm
	add.f32 	%f28, %f27, %f61;
	and.b64  	%rd216, %rd353, -4294967296;
	setp.ne.s64 	%p29, %rd216, 0;
	@%p29 bra 	$L__BB1_86;
	ld.param.u64 	%rd355, [_Z16same_region_testPfmS_Pm_param_1];
	cvt.u32.u64 	%r184, %rd355;
	cvt.u32.u64 	%r185, %rd22;
	rem.u32 	%r186, %r185, %r184;
	cvt.u64.u32 	%rd397, %r186;
	bra.uni 	$L__BB1_87;
$L__BB1_86:
	ld.param.u64 	%rd354, [_Z16same_region_testPfmS_Pm_param_1];
	rem.u64 	%rd397, %rd22, %rd354;
$L__BB1_87:
	ld.param.u64 	%rd356, [_Z16same_region_testPfmS_Pm_param_1];
	ld.param.u64 	%rd267, [_Z16same_region_testPfmS_Pm_param_0];
	shl.b64 	%rd218, %rd397, 2;
	add.s64 	%rd217, %rd267, %rd218;
	// begin inline asm
	ld.global.cg.f32 %f62, [%rd217];
	// end inline asm
	add.f32 	%f29, %f28, %f62;
	and.b64  	%rd219, %rd356, -4294967296;
	setp.ne.s64 	%p30, %rd219, 0;
	@%p30 bra 	$L__BB1_89;
	ld.param.u64 	%rd358, [_Z16same_region_testPfmS_Pm_param_1];
	cvt.u32.u64 	%r187, %rd358;
	cvt.u32.u64 	%r188, %rd23;
	rem.u32 	%r189, %r188, %r187;
	cvt.u64.u32 	%rd398, %r189;
	bra.uni 	$L__BB1_90;
$L__BB1_89:
	ld.param.u64 	%rd357, [_Z16same_region_testPfmS_Pm_param_1];
	rem.u64 	%rd398, %rd23, %rd357;
$L__BB1_90:
	ld.param.u64 	%rd359, [_Z16same_region_testPfmS_Pm_param_1];
	ld.param.u64 	%rd268, [_Z16same_region_testPfmS_Pm_param_0];
	shl.b64 	%rd221, %rd398, 2;
	add.s64 	%rd220, %rd268, %rd221;
	// begin inline asm
	ld.global.cg.f32 %f63, [%rd220];
	// end inline asm
	add.f32 	%f30, %f29, %f63;
	and.b64  	%rd222, %rd359, -4294967296;
	setp.ne.s64 	%p31, %rd222, 0;
	@%p31 bra 	$L__BB1_92;
	ld.param.u64 	%rd361, [_Z16same_region_testPfmS_Pm_param_1];
	cvt.u32.u64 	%r190, %rd361;
	cvt.u32.u64 	%r191, %rd24;
	rem.u32 	%r192, %r191, %r190;
	cvt.u64.u32 	%rd399, %r192;
	bra.uni 	$L__BB1_93;
$L__BB1_92:
	ld.param.u64 	%rd360, [_Z16same_region_testPfmS_Pm_param_1];
	rem.u64 	%rd399, %rd24, %rd360;
$L__BB1_93:
	ld.param.u64 	%rd362, [_Z16same_region_testPfmS_Pm_param_1];
	ld.param.u64 	%rd269, [_Z16same_region_testPfmS_Pm_param_0];
	shl.b64 	%rd224, %rd399, 2;
	add.s64 	%rd223, %rd269, %rd224;
	// begin inline asm
	ld.global.cg.f32 %f64, [%rd223];
	// end inline asm
	add.f32 	%f31, %f30, %f64;
	and.b64  	%rd225, %rd362, -4294967296;
	setp.ne.s64 	%p32, %rd225, 0;
	@%p32 bra 	$L__BB1_95;
	ld.param.u64 	%rd364, [_Z16same_region_testPfmS_Pm_param_1];
	cvt.u32.u64 	%r193, %rd364;
	cvt.u32.u64 	%r194, %rd25;
	rem.u32 	%r195, %r194, %r193;
	cvt.u64.u32 	%rd400, %r195;
	bra.uni 	$L__BB1_96;
$L__BB1_95:
	ld.param.u64 	%rd363, [_Z16same_region_testPfmS_Pm_param_1];
	rem.u64 	%rd400, %rd25, %rd363;
$L__BB1_96:
	ld.param.u64 	%rd365, [_Z16same_region_testPfmS_Pm_param_1];
	ld.param.u64 	%rd270, [_Z16same_region_testPfmS_Pm_param_0];
	shl.b64 	%rd227, %rd400, 2;
	add.s64 	%rd226, %rd270, %rd227;
	// begin inline asm
	ld.global.cg.f32 %f65, [%rd226];
	// end inline asm
	add.f32 	%f32, %f31, %f65;
	and.b64  	%rd228, %rd365, -4294967296;
	setp.ne.s64 	%p33, %rd228, 0;
	@%p33 bra 	$L__BB1_98;
	ld.param.u64 	%rd367, [_Z16same_region_testPfmS_Pm_param_1];
	cvt.u32.u64 	%r196, %rd367;
	cvt.u32.u64 	%r197, %rd26;
	rem.u32 	%r198, %r197, %r196;
	cvt.u64.u32 	%rd401, %r198;
	bra.uni 	$L__BB1_99;
$L__BB1_98:
	ld.param.u64 	%rd366, [_Z16same_region_testPfmS_Pm_param_1];
	rem.u64 	%rd401, %rd26, %rd366;
$L__BB1_99:
	ld.param.u64 	%rd271, [_Z16same_region_testPfmS_Pm_param_0];
	shl.b64 	%rd230, %rd401, 2;
	add.s64 	%rd229, %rd271, %rd230;
	// begin inline asm
	ld.global.cg.f32 %f66, [%rd229];
	// end inline asm
	add.f32 	%f67, %f32, %f66;
	add.s32 	%r200, %r200, 1;
	setp.ne.s32 	%p34, %r200, 1000;
	@%p34 bra 	$L__BB1_6;
	setp.ne.s32 	%p35, %r3, 0;
	bar.sync 	0;
	@%p35 bra 	$L__BB1_102;
	ld.param.u64 	%rd369, [_Z16same_region_testPfmS_Pm_param_3];
	// begin inline asm
	mov.u64 	%rd231, %clock64;
	// end inline asm
	ld.shared.u64 	%rd232, [_ZZ16same_region_testPfmS_PmE10start_time];
	sub.s64 	%rd233, %rd231, %rd232;
	cvta.to.global.u64 	%rd234, %rd369;
	mul.wide.u32 	%rd235, %r5, 8;
	add.s64 	%rd236, %rd234, %rd235;
	st.global.u64 	[%rd236], %rd233;
$L__BB1_102:
	setp.neu.f32 	%p36, %f67, 0fC97423F0;
	@%p36 bra 	$L__BB1_104;
	ld.param.u64 	%rd368, [_Z16same_region_testPfmS_Pm_param_2];
	cvta.to.global.u64 	%rd237, %rd368;
	mul.wide.u32 	%rd238, %r5, 4;
	add.s64 	%rd239, %rd237, %rd238;
	mov.b32 	%r199, -915135504;
	st.global.u32 	[%rd239], %r199;
$L__BB1_104:
	ret;

}
	// .globl	_Z21different_region_testPfmmS_Pm
.visible .entry _Z21different_region_testPfmmS_Pm(
	.param .u64 .ptr .align 1 _Z21different_region_testPfmmS_Pm_param_0,
	.param .u64 _Z21different_region_testPfmmS_Pm_param_1,
	.param .u64 _Z21different_region_testPfmmS_Pm_param_2,
	.param .u64 .ptr .align 1 _Z21different_region_testPfmmS_Pm_param_3,
	.param .u64 .ptr .align 1 _Z21different_region_testPfmmS_Pm_param_4
)
{
	.reg .pred 	%p<37>;
	.reg .b32 	%r<138>;
	.reg .b32 	%f<68>;
	.reg .b64 	%rd<308>;
	// demoted variable
	.shared .align 8 .u64 _ZZ21different_region_testPfmmS_PmE10start_time;
	ld.param.u64 	%rd131, [_Z21different_region_testPfmmS_Pm_param_0];
	ld.param.u64 	%rd132, [_Z21different_region_testPfmmS_Pm_param_1];
	ld.param.u64 	%rd135, [_Z21different_region_testPfmmS_Pm_param_2];
	ld.param.u64 	%rd134, [_Z21different_region_testPfmmS_Pm_param_4];
	mov.u32 	%r1, %tid.x;
	mov.u32 	%r2, %ctaid.x;
	and.b32  	%r5, %r2, 1;
	cvt.u64.u32 	%rd136, %r5;
	mul.lo.s64 	%rd1, %rd135, %rd136;
	setp.ne.s32 	%p1, %r1, 0;
	@%p1 bra 	$L__BB2_2;
	// begin inline asm
	mov.u64 	%rd137, %clock64;
	// end inline asm
	st.shared.u64 	[_ZZ21different_region_testPfmmS_PmE10start_time], %rd137;
$L__BB2_2:
	bar.sync 	0;
	shl.b32 	%r6, %r1, 5;
	cvt.u64.u32 	%rd2, %r6;
	and.b64  	%rd138, %rd132, -4294967296;
	setp.ne.s64 	%p2, %rd138, 0;
	@%p2 bra 	$L__BB2_4;
	cvt.u32.u64 	%r7, %rd132;
	cvt.u32.u64 	%r8, %rd2;
	rem.u32 	%r9, %r8, %r7;
	cvt.u64.u32 	%rd276, %r9;
	bra.uni 	$L__BB2_5;
$L__BB2_4:
	rem.u64 	%rd276, %rd2, %rd132;
$L__BB2_5:
	cvt.u32.u64 	%r11, %rd2;
	add.s64 	%rd139, %rd276, %rd1;
	shl.b64 	%rd140, %rd139, 2;
	add.s64 	%rd6, %rd131, %rd140;
	add.s32 	%r12, %r11, 1;
	cvt.u64.u32 	%rd7, %r12;
	add.s32 	%r13, %r11, 2;
	cvt.u64.u32 	%rd8, %r13;
	add.s32 	%r14, %r11, 3;
	cvt.u64.u32 	%rd9, %r14;
	add.s32 	%r15, %r11, 4;
	cvt.u64.u32 	%rd10, %r15;
	add.s32 	%r16, %r11, 5;
	cvt.u64.u32 	%rd11, %r16;
	add.s32 	%r17, %r11, 6;
	cvt.u64.u32 	%rd12, %r17;
	add.s32 	%r18, %r11, 7;
	cvt.u64.u32 	%rd13, %r18;
	add.s32 	%r19, %r11, 8;
	cvt.u64.u32 	%rd14, %r19;
	add.s32 	%r20, %r11, 9;
	cvt.u64.u32 	%rd15, %r20;
	add.s32 	%r21, %r11, 10;
	cvt.u64.u32 	%rd16, %r21;
	add.s32 	%r22, %r11, 11;
	cvt.u64.u32 	%rd17, %r22;
	add.s32 	%r23, %r11, 12;
	cvt.u64.u32 	%rd18, %r23;
	add.s32 	%r24, %r11, 13;
	cvt.u64.u32 	%rd19, %r24;
	add.s32 	%r25, %r11, 14;
	cvt.u64.u32 	%rd20, %r25;
	add.s32 	%r26, %r11, 15;
	cvt.u64.u32 	%rd21, %r26;
	add.s32 	%r27, %r11, 16;
	cvt.u64.u32 	%rd22, %r27;
	add.s32 	%r28, %r11, 17;
	cvt.u64.u32 	%rd23, %r28;
	add.s32 	%r29, %r11, 18;
	cvt.u64.u32 	%rd24, %r29;
	add.s32 	%r30, %r11, 19;
	cvt.u64.u32 	%rd25, %r30;
	add.s32 	%r31, %r11, 20;
	cvt.u64.u32 	%rd26, %r31;
	add.s32 	%r32, %r11, 21;
	cvt.u64.u32 	%rd27, %r32;
	add.s32 	%r33, %r11, 22;
	cvt.u64.u32 	%rd28, %r33;
	add.s32 	%r34, %r11, 23;
	cvt.u64.u32 	%rd29, %r34;
	add.s32 	%r35, %r11, 24;
	cvt.u64.u32 	%rd30, %r35;
	add.s32 	%r36, %r11, 25;
	cvt.u64.u32 	%rd31, %r36;
	add.s32 	%r37, %r11, 26;
	cvt.u64.u32 	%rd32, %r37;
	add.s32 	%r38, %r11, 27;
	cvt.u64.u32 	%rd33, %r38;
	add.s32 	%r39, %r11, 28;
	cvt.u64.u32 	%rd34, %r39;
	add.s32 	%r40, %r11, 29;
	cvt.u64.u32 	%rd35, %r40;
	add.s32 	%r41, %r11, 30;
	cvt.u64.u32 	%rd36, %r41;
	add.s32 	%r42, %r11, 31;
	cvt.u64.u32 	%rd37, %r42;
	mov.f32 	%f67, 0f00000000;
	mov.b32 	%r137, 0;
	cvt.u32.u64 	%r43, %rd132;
	cvt.u32.u64 	%r44, %rd7;
	rem.u32 	%r45, %r44, %r43;
	cvt.u32.u64 	%r47, %rd8;
	rem.u32 	%r48, %r47, %r43;
	cvt.u32.u64 	%r50, %rd9;
	rem.u32 	%r51, %r50, %r43;
	cvt.u32.u64 	%r53, %rd10;
	rem.u32 	%r54, %r53, %r43;
$L__BB2_6:
	// begin inline asm
	ld.global.cg.f32 %f35, [%rd6];
	// end inline asm
	add.f32 	%f2, %f67, %f35;
	and.b64  	%rd142, %rd132, -4294967296;
	setp.ne.s64 	%p3, %rd142, 0;
	@%p3 bra 	$L__BB2_8;
	cvt.u64.u32 	%rd277, %r45;
	bra.uni 	$L__BB2_9;
$L__BB2_8:
	rem.u64 	%rd277, %rd7, %rd132;
$L__BB2_9:
	add.s64 	%rd144, %rd277, %rd1;
	shl.b64 	%rd145, %rd144, 2;
	add.s64 	%rd143, %rd131, %rd145;
	// begin inline asm
	ld.global.cg.f32 %f36, [%rd143];
	// end inline asm
	add.f32 	%f3, %f2, %f36;
	and.b64  	%rd146, %rd132, -4294967296;
	setp.ne.s64 	%p4, %rd146, 0;
	@%p4 bra 	$L__BB2_11;
	cvt.u64.u32 	%rd278, %r48;
	bra.uni 	$L__BB2_12;
$L__BB2_11:
	rem.u64 	%rd278, %rd8, %rd132;
$L__BB2_12:
	add.s64 	%rd148, %rd278, %rd1;
	shl.b64 	%rd149, %rd148, 2;
	add.s64 	%rd147, %rd131, %rd149;
	// begin inline asm
	ld.global.cg.f32 %f37, [%rd147];
	// end inline asm
	add.f32 	%f4, %f3, %f37;
	and.b64  	%rd150, %rd132, -4294967296;
	setp.ne.s64 	%p5, %rd150, 0;
	@%p5 bra 	$L__BB2_14;
	cvt.u64.u32 	%rd279, %r51;
	bra.uni 	$L__BB2_15;
$L__BB2_14:
	rem.u64 	%rd279, %rd9, %rd132;
$L__BB2_15:
	add.s64 	%rd152, %rd279, %rd1;
	shl.b64 	%rd153, %rd152, 2;
	add.s64 	%rd151, %rd131, %rd153;
	// begin inline asm
	ld.global.cg.f32 %f38, [%rd151];
	// end inline asm
	add.f32 	%f5, %f4, %f38;
	and.b64  	%rd154, %rd132, -4294967296;
	setp.ne.s64 	%p6, %rd154, 0;
	@%p6 bra 	$L__BB2_17;
	cvt.u64.u32 	%rd280, %r54;
	bra.uni 	$L__BB2_18;
$L__BB2_17:
	rem.u64 	%rd280, %rd10, %rd132;
$L__BB2_18:
	add.s64 	%rd156, %rd280, %rd1;
	shl.b64 	%rd157, %rd156, 2;
	add.s64 	%rd155, %rd131, %rd157;
	// begin inline asm
	ld.global.cg.f32 %f39, [%rd155];
	// end inline asm
	add.f32 	%f6, %f5, %f39;
	and.b64  	%rd158, %rd132, -4294967296;
	setp.ne.s64 	%p7, %rd158, 0;
	@%p7 bra 	$L__BB2_20;
	cvt.u32.u64 	%r55, %rd132;
	cvt.u32.u64 	%r56, %rd11;
	rem.u32 	%r57, %r56, %r55;
	cvt.u64.u32 	%rd281, %r57;
	bra.uni 	$L__BB2_21;
$L__BB2_20:
	rem.u64 	%rd281, %rd11, %rd132;
$L__BB2_21:
	add.s64 	%rd160, %rd281, %rd1;
	shl.b64 	%rd161, %rd160, 2;
	add.s64 	%rd159, %rd131, %rd161;
	// begin inline asm
	ld.global.cg.f32 %f40, [%rd159];
	// end inline asm
	add.f32 	%f7, %f6, %f40;
	and.b64  	%rd162, %rd132, -4294967296;
	setp.ne.s64 	%p8, %rd162, 0;
	@%p8 bra 	$L__BB2_23;
	cvt.u32.u64 	%r58, %rd132;
	cvt.u32.u64 	%r59, %rd12;
	rem.u32 	%r60, %r59, %r58;
	cvt.u64.u32 	%rd282, %r60;
	bra.uni 	$L__BB2_24;
$L__BB2_23:
	rem.u64 	%rd282, %rd12, %rd132;
$L__BB2_24:
	add.s64 	%rd164, %rd282, %rd1;
	shl.b64 	%rd165, %rd164, 2;
	add.s64 	%rd163, %rd131, %rd165;
	// begin inline asm
	ld.global.cg.f32 %f41, [%rd163];
	// end inline asm
	add.f32 	%f8, %f7, %f41;
	and.b64  	%rd166, %rd132, -4294967296;
	setp.ne.s64 	%p9, %rd166, 0;
	@%p9 bra 	$L__BB2_26;
	cvt.u32.u64 	%r61, %rd132;
	cvt.u32.u64 	%r62, %rd13;
	rem.u32 	%r63, %r62, %r61;
	cvt.u64.u32 	%rd283, %r63;
	bra.uni 	$L__BB2_27;
$L__BB2_26:
	rem.u64 	%rd283, %rd13, %rd132;
$L__BB2_27:
	add.s64 	%rd168, %rd283, %rd1;
	shl.b64 	%rd169, %rd168, 2;
	add.s64 	%rd167, %rd131, %rd169;
	// begin inline asm
	ld.global.cg.f32 %f42, [%rd167];
	// end inline asm
	add.f32 	%f9, %f8, %f42;
	and.b64  	%rd170, %rd132, -4294967296;
	setp.ne.s64 	%p10, %rd170, 0;
	@%p10 bra 	$L__BB2_29;
	cvt.u32.u64 	%r64, %rd132;
	cvt.u32.u64 	%r65, %rd14;
	rem.u32 	%r66, %r65, %r64;
	cvt.u64.u32 	%rd284, %r66;
	bra.uni 	$L__BB2_30;
$L__BB2_29:
	rem.u64 	%rd284, %rd14, %rd132;
$L__BB2_30:
	add.s64 	%rd172, %rd284, %rd1;
	shl.b64 	%rd173, %rd172, 2;
	add.s64 	%rd171, %rd131, %rd173;
	// begin inline asm
	ld.global.cg.f32 %f43, [%rd171];
	// end inline asm
	add.f32 	%f10, %f9, %f43;
	and.b64  	%rd174, %rd132, -4294967296;
	setp.ne.s64 	%p11, %rd174, 0;
	@%p11 bra 	$L__BB2_32;
	cvt.u32.u64 	%r67, %rd132;
	cvt.u32.u64 	%r68, %rd15;
	rem.u32 	%r69, %r68, %r67;
	cvt.u64.u32 	%rd285, %r69;
	bra.uni 	$L__BB2_33;
$L__BB2_32:
	rem.u64 	%rd285, %rd15, %rd132;
$L__BB2_33:
	add.s64 	%rd176, %rd285, %rd1;
	shl.b64 	%rd177, %rd176, 2;
	add.s64 	%rd175, %rd131, %rd177;
	// begin inline asm
	ld.global.cg.f32 %f44, [%rd175];
	// end inline asm
	add.f32 	%f11, %f10, %f44;
	and.b64  	%rd178, %rd132, -4294967296;
	setp.ne.s64 	%p12, %rd178, 0;
	@%p12 bra 	$L__BB2_35;
	cvt.u32.u64 	%r70, %rd132;
	cvt.u32.u64 	%r71, %rd16;
	rem.u32 	%r72, %r71, %r70;
	cvt.u64.u32 	%rd286, %r72;
	bra.uni 	$L__BB2_36;
$L__BB2_35:
	rem.u64 	%rd286, %rd16, %rd132;
$L__BB2_36:
	add.s64 	%rd180, %rd286, %rd1;
	shl.b64 	%rd181, %rd180, 2;
	add.s64 	%rd179, %rd131, %rd181;
	// begin inline asm
	ld.global.cg.f32 %f45, [%rd179];
	// end inline asm
	add.f32 	%f12, %f11, %f45;
	and.b64  	%rd182, %rd132, -4294967296;
	setp.ne.s64 	%p13, %rd182, 0;
	@%p13 bra 	$L__BB2_38;
	cvt.u32.u64 	%r73, %rd132;
	cvt.u32.u64 	%r74, %rd17;
	rem.u32 	%r75, %r74, %r73;
	cvt.u64.u32 	%rd287, %r75;
	bra.uni 	$L__BB2_39;
$L__BB2_38:
	rem.u64 	%rd287, %rd17, %rd132;
$L__BB2_39:
	add.s64 	%rd184, %rd287, %rd1;
	shl.b64 	%rd185, %rd184, 2;
	add.s64 	%rd183, %rd131, %rd185;
	// begin inline asm
	ld.global.cg.f32 %f46, [%rd183];
	// end inline asm
	add.f32 	%f13, %f12, %f46;
	and.b64  	%rd186, %rd132, -4294967296;
	setp.ne.s64 	%p14, %rd186, 0;
	@%p14 bra 	$L__BB2_41;
	cvt.u32.u64 	%r76, %rd132;
	cvt.u32.u64 	%r77, %rd18;
	rem.u32 	%r78, %r77, %r76;
	cvt.u64.u32 	%rd288, %r78;
	bra.uni 	$L__BB2_42;
$L__BB2_41:
	rem.u64 	%rd288, %rd18, %rd132;
$L__BB2_42:
	add.s64 	%rd188, %rd288, %rd1;
	shl.b64 	%rd189, %rd188, 2;
	add.s64 	%rd187, %rd131, %rd189;
	// begin inline asm
	ld.global.cg.f32 %f47, [%rd187];
	// end inline asm
	add.f32 	%f14, %f13, %f47;
	and.b64  	%rd190, %rd132, -4294967296;
	setp.ne.s64 	%p15, %rd190, 0;
	@%p15 bra 	$L__BB2_44;
	cvt.u32.u64 	%r79, %rd132;
	cvt.u32.u64 	%r80, %rd19;
	rem.u32 	%r81, %r80, %r79;
	cvt.u64.u32 	%rd289, %r81;
	bra.uni 	$L__BB2_45;
$L__BB2_44:
	rem.u64 	%rd289, %rd19, %rd132;
$L__BB2_45:
	add.s64 	%rd192, %rd289, %rd1;
	shl.b64 	%rd193, %rd192, 2;
	add.s64 	%rd191, %rd131, %rd193;
	// begin inline asm
	ld.global.cg.f32 %f48, [%rd191];
	// end inline asm
	add.f32 	%f15, %f14, %f48;
	and.b64  	%rd194, %rd132, -4294967296;
	setp.ne.s64 	%p16, %rd194, 0;
	@%p16 bra 	$L__BB2_47;
	cvt.u32.u64 	%r82, %rd132;
	cvt.u32.u64 	%r83, %rd20;
	rem.u32 	%r84, %r83, %r82;
	cvt.u64.u32 	%rd290, %r84;
	bra.uni 	$L__BB2_48;
$L__BB2_47:
	rem.u64 	%rd290, %rd20, %rd132;
$L__BB2_48:
	add.s64 	%rd196, %rd290, %rd1;
	shl.b64 	%rd197, %rd196, 2;
	add.s64 	%rd195, %rd131, %rd197;
	// begin inline asm
	ld.global.cg.f32 %f49, [%rd195];
	// end inline asm
	add.f32 	%f16, %f15, %f49;
	and.b64  	%rd198, %rd132, -4294967296;
	setp.ne.s64 	%p17, %rd198, 0;
	@%p17 bra 	$L__BB2_50;
	cvt.u32.u64 	%r85, %rd132;
	cvt.u32.u64 	%r86, %rd21;
	rem.u32 	%r87, %r86, %r85;
	cvt.u64.u32 	%rd291, %r87;
	bra.uni 	$L__BB2_51;
$L__BB2_50:
	rem.u64 	%rd291, %rd21, %rd132;
$L__BB2_51:
	add.s64 	%rd200, %rd291, %rd1;
	shl.b64 	%rd201, %rd200, 2;
	add.s64 	%rd199, %rd131, %rd201;
	// begin inline asm
	ld.global.cg.f32 %f50, [%rd199];
	// end inline asm
	add.f32 	%f17, %f16, %f50;
	and.b64  	%rd202, %rd132, -4294967296;
	setp.ne.s64 	%p18, %rd202, 0;
	@%p18 bra 	$L__BB2_53;
	cvt.u32.u64 	%r88, %rd132;
	cvt.u32.u64 	%r89, %rd22;
	rem.u32 	%r90, %r89, %r88;
	cvt.u64.u32 	%rd292, %r90;
	bra.uni 	$L__BB2_54;
$L__BB2_53:
	rem.u64 	%rd292, %rd22, %rd132;
$L__BB2_54:
	add.s64 	%rd204, %rd292, %rd1;
	shl.b64 	%rd205, %rd204, 2;
	add.s64 	%rd203, %rd131, %rd205;
	// begin inline asm
	ld.global.cg.f32 %f51, [%rd203];
	// end inline asm
	add.f32 	%f18, %f17, %f51;
	and.b64  	%rd206, %rd132, -4294967296;
	setp.ne.s64 	%p19, %rd206, 0;
	@%p19 bra 	$L__BB2_56;
	cvt.u32.u64 	%r91, %rd132;
	cvt.u32.u64 	%r92, %rd23;
	rem.u32 	%r93, %r92, %r91;
	cvt.u64.u32 	%rd293, %r93;
	bra.uni 	$L__BB2_57;
$L__BB2_56:
	rem.u64 	%rd293, %rd23, %rd132;
$L__BB2_57:
	add.s64 	%rd208, %rd293, %rd1;
	shl.b64 	%rd209, %rd208, 2;
	add.s64 	%rd207, %rd131, %rd209;
	// begin inline asm
	ld.global.cg.f32 %f52, [%rd207];
	// end inline asm
	add.f32 	%f19, %f18, %f52;
	and.b64  	%rd210, %rd132, -4294967296;
	setp.ne.s64 	%p20, %rd210, 0;
	@%p20 bra 	$L__BB2_59;
	cvt.u32.u64 	%r94, %rd132;
	cvt.u32.u64 	%r95, %rd24;
	rem.u32 	%r96, %r95, %r94;
	cvt.u64.u32 	%rd294, %r96;
	bra.uni 	$L__BB2_60;
$L__BB2_59:
	rem.u64 	%rd294, %rd24, %rd132;
$L__BB2_60:
	add.s64 	%rd212, %rd294, %rd1;
	shl.b64 	%rd213, %rd212, 2;
	add.s64 	%rd211, %rd131, %rd213;
	// begin inline asm
	ld.global.cg.f32 %f53, [%rd211];
	// end inline asm
	add.f32 	%f20, %f19, %f53;
	and.b64  	%rd214, %rd132, -4294967296;
	setp.ne.s64 	%p21, %rd214, 0;
	@%p21 bra 	$L__BB2_62;
	cvt.u32.u64 	%r97, %rd132;
	cvt.u32.u64 	%r98, %rd25;
	rem.u32 	%r99, %r98, %r97;
	cvt.u64.u32 	%rd295, %r99;
	bra.uni 	$L__BB2_63;
$L__BB2_62:
	rem.u64 	%rd295, %rd25, %rd132;
$L__BB2_63:
	add.s64 	%rd216, %rd295, %rd1;
	shl.b64 	%rd217, %rd216, 2;
	add.s64 	%rd215, %rd131, %rd217;
	// begin inline asm
	ld.global.cg.f32 %f54, [%rd215];
	// end inline asm
	add.f32 	%f21, %f20, %f54;
	and.b64  	%rd218, %rd132, -4294967296;
	setp.ne.s64 	%p22, %rd218, 0;
	@%p22 bra 	$L__BB2_65;
	cvt.u32.u64 	%r100, %rd132;
	cvt.u32.u64 	%r101, %rd26;
	rem.u32 	%r102, %r101, %r100;
	cvt.u64.u32 	%rd296, %r102;
	bra.uni 	$L__BB2_66;
$L__BB2_65:
	rem.u64 	%rd296, %rd26, %rd132;
$L__BB2_66:
	add.s64 	%rd220, %rd296, %rd1;
	shl.b64 	%rd221, %rd220, 2;
	add.s64 	%rd219, %rd131, %rd221;
	// begin inline asm
	ld.global.cg.f32 %f55, [%rd219];
	// end inline asm
	add.f32 	%f22, %f21, %f55;
	and.b64  	%rd222, %rd132, -4294967296;
	setp.ne.s64 	%p23, %rd222, 0;
	@%p23 bra 	$L__BB2_68;
	cvt.u32.u64 	%r103, %rd132;
	cvt.u32.u64 	%r104, %rd27;
	rem.u32 	%r105, %r104, %r103;
	cvt.u64.u32 	%rd297, %r105;
	bra.uni 	$L__BB2_69;
$L__BB2_68:
	rem.u64 	%rd297, %rd27, %rd132;
$L__BB2_69:
	add.s64 	%rd224, %rd297, %rd1;
	shl.b64 	%rd225, %rd224, 2;
	add.s64 	%rd223, %rd131, %rd225;
	// begin inline asm
	ld.global.cg.f32 %f56, [%rd223];
	// end inline asm
	add.f32 	%f23, %f22, %f56;
	and.b64  	%rd226, %rd132, -4294967296;
	setp.ne.s64 	%p24, %rd226, 0;
	@%p24 bra 	$L__BB2_71;
	cvt.u32.u64 	%r106, %rd132;
	cvt.u32.u64 	%r107, %rd28;
	rem.u32 	%r108, %r107, %r106;
	cvt.u64.u32 	%rd298, %r108;
	bra.uni 	$L__BB2_72;
$L__BB2_71:
	rem.u64 	%rd298, %rd28, %rd132;
$L__BB2_72:
	add.s64 	%rd228, %rd298, %rd1;
	shl.b64 	%rd229, %rd228, 2;
	add.s64 	%rd227, %rd131, %rd229;
	// begin inline asm
	ld.global.cg.f32 %f57, [%rd227];
	// end inline asm
	add.f32 	%f24, %f23, %f57;
	and.b64  	%rd230, %rd132, -4294967296;
	setp.ne.s64 	%p25, %rd230, 0;
	@%p25 bra 	$L__BB2_74;
	cvt.u32.u64 	%r109, %rd132;
	cvt.u32.u64 	%r110, %rd29;
	rem.u32 	%r111, %r110, %r109;
	cvt.u64.u32 	%rd299, %r111;
	bra.uni 	$L__BB2_75;
$L__BB2_74:
	rem.u64 	%rd299, %rd29, %rd132;
$L__BB2_75:
	add.s64 	%rd232, %rd299, %rd1;
	shl.b64 	%rd233, %rd232, 2;
	add.s64 	%rd231, %rd131, %rd233;
	// begin inline asm
	ld.global.cg.f32 %f58, [%rd231];
	// end inline asm
	add.f32 	%f25, %f24, %f58;
	and.b64  	%rd234, %rd132, -4294967296;
	setp.ne.s64 	%p26, %rd234, 0;
	@%p26 bra 	$L__BB2_77;
	cvt.u32.u64 	%r112, %rd132;
	cvt.u32.u64 	%r113, %rd30;
	rem.u32 	%r114, %r113, %r112;
	cvt.u64.u32 	%rd300, %r114;
	bra.uni 	$L__BB2_78;
$L__BB2_77:
	rem.u64 	%rd300, %rd30, %rd132;
$L__BB2_78:
	add.s64 	%rd236, %rd300, %rd1;
	shl.b64 	%rd237, %rd236, 2;
	add.s64 	%rd235, %rd131, %rd237;
	// begin inline asm
	ld.global.cg.f32 %f59, [%rd235];
	// end inline asm
	add.f32 	%f26, %f25, %f59;
	and.b64  	%rd238, %rd132, -4294967296;
	setp.ne.s64 	%p27, %rd238, 0;
	@%p27 bra 	$L__BB2_80;
	cvt.u32.u64 	%r115, %rd132;
	cvt.u32.u64 	%r116, %rd31;
	rem.u32 	%r117, %r116, %r115;
	cvt.u64.u32 	%rd301, %r117;
	bra.uni 	$L__BB2_81;
$L__BB2_80:
	rem.u64 	%rd301, %rd31, %rd132;
$L__BB2_81:
	add.s64 	%rd240, %rd301, %rd1;
	shl.b64 	%rd241, %rd240, 2;
	add.s64 	%rd239, %rd131, %rd241;
	// begin inline asm
	ld.global.cg.f32 %f60, [%rd239];
	// end inline asm
	add.f32 	%f27, %f26, %f60;
	and.b64  	%rd242, %rd132, -4294967296;
	setp.ne.s64 	%p28, %rd242, 0;
	@%p28 bra 	$L__BB2_83;
	cvt.u32.u64 	%r118, %rd132;
	cvt.u32.u64 	%r119, %rd32;
	rem.u32 	%r120, %r119, %r118;
	cvt.u64.u32 	%rd302, %r120;
	bra.uni 	$L__BB2_84;
$L__BB2_83:
	rem.u64 	%rd302, %rd32, %rd132;
$L__BB2_84:
	add.s64 	%rd244, %rd302, %rd1;
	shl.b64 	%rd245, %rd244, 2;
	add.s64 	%rd243, %rd131, %rd245;
	// begin inline asm
	ld.global.cg.f32 %f61, [%rd243];
	// end inline asm
	add.f32 	%f28, %f27, %f61;
	and.b64  	%rd246, %rd132, -4294967296;
	setp.ne.s64 	%p29, %rd246, 0;
	@%p29 bra 	$L__BB2_86;
	cvt.u32.u64 	%r121, %rd132;
	cvt.u32.u64 	%r122, %rd33;
	rem.u32 	%r123, %r122, %r121;
	cvt.u64.u32 	%rd303, %r123;
	bra.uni 	$L__BB2_87;
$L__BB2_86:
	rem.u64 	%rd303, %rd33, %rd132;
$L__BB2_87:
	add.s64 	%rd248, %rd303, %rd1;
	shl.b64 	%rd249, %rd248, 2;
	add.s64 	%rd247, %rd131, %rd249;
	// begin inline asm
	ld.global.cg.f32 %f62, [%rd247];
	// end inline asm
	add.f32 	%f29, %f28, %f62;
	and.b64  	%rd250, %rd132, -4294967296;
	setp.ne.s64 	%p30, %rd250, 0;
	@%p30 bra 	$L__BB2_89;
	cvt.u32.u64 	%r124, %rd132;
	cvt.u32.u64 	%r125, %rd34;
	rem.u32 	%r126, %r125, %r124;
	cvt.u64.u32 	%rd304, %r126;
	bra.uni 	$L__BB2_90;
$L__BB2_89:
	rem.u64 	%rd304, %rd34, %rd132;
$L__BB2_90:
	add.s64 	%rd252, %rd304, %rd1;
	shl.b64 	%rd253, %rd252, 2;
	add.s64 	%rd251, %rd131, %rd253;
	// begin inline asm
	ld.global.cg.f32 %f63, [%rd251];
	// end inline asm
	add.f32 	%f30, %f29, %f63;
	and.b64  	%rd254, %rd132, -4294967296;
	setp.ne.s64 	%p31, %rd254, 0;
	@%p31 bra 	$L__BB2_92;
	cvt.u32.u64 	%r127, %rd132;
	cvt.u32.u64 	%r128, %rd35;
	rem.u32 	%r129, %r128, %r127;
	cvt.u64.u32 	%rd305, %r129;
	bra.uni 	$L__BB2_93;
$L__BB2_92:
	rem.u64 	%rd305, %rd35, %rd132;
$L__BB2_93:
	add.s64 	%rd256, %rd305, %rd1;
	shl.b64 	%rd257, %rd256, 2;
	add.s64 	%rd255, %rd131, %rd257;
	// begin inline asm
	ld.global.cg.f32 %f64, [%rd255];
	// end inline asm
	add.f32 	%f31, %f30, %f64;
	and.b64  	%rd258, %rd132, -4294967296;
	setp.ne.s64 	%p32, %rd258, 0;
	@%p32 bra 	$L__BB2_95;
	cvt.u32.u64 	%r130, %rd132;
	cvt.u32.u64 	%r131, %rd36;
	rem.u32 	%r132, %r131, %r130;
	cvt.u64.u32 	%rd306, %r132;
	bra.uni 	$L__BB2_96;
$L__BB2_95:
	rem.u64 	%rd306, %rd36, %rd132;
$L__BB2_96:
	add.s64 	%rd260, %rd306, %rd1;
	shl.b64 	%rd261, %rd260, 2;
	add.s64 	%rd259, %rd131, %rd261;
	// begin inline asm
	ld.global.cg.f32 %f65, [%rd259];
	// end inline asm
	add.f32 	%f32, %f31, %f65;
	and.b64  	%rd262, %rd132, -4294967296;
	setp.ne.s64 	%p33, %rd262, 0;
	@%p33 bra 	$L__BB2_98;
	cvt.u32.u64 	%r133, %rd132;
	cvt.u32.u64 	%r134, %rd37;
	rem.u32 	%r135, %r134, %r133;
	cvt.u64.u32 	%rd307, %r135;
	bra.uni 	$L__BB2_99;
$L__BB2_98:
	rem.u64 	%rd307, %rd37, %rd132;
$L__BB2_99:
	add.s64 	%rd264, %rd307, %rd1;
	shl.b64 	%rd265, %rd264, 2;
	add.s64 	%rd263, %rd131, %rd265;
	// begin inline asm
	ld.global.cg.f32 %f66, [%rd263];
	// end inline asm
	add.f32 	%f67, %f32, %f66;
	add.s32 	%r137, %r137, 1;
	setp.ne.s32 	%p34, %r137, 1000;
	@%p34 bra 	$L__BB2_6;
	setp.ne.s32 	%p35, %r1, 0;
	bar.sync 	0;
	@%p35 bra 	$L__BB2_102;
	// begin inline asm
	mov.u64 	%rd266, %clock64;
	// end inline asm
	ld.shared.u64 	%rd267, [_ZZ21different_region_testPfmmS_PmE10start_time];
	sub.s64 	%rd268, %rd266, %rd267;
	cvta.to.global.u64 	%rd269, %rd134;
	mul.wide.u32 	%rd270, %r2, 8;
	add.s64 	%rd271, %rd269, %rd270;
	st.global.u64 	[%rd271], %rd268;
$L__BB2_102:
	setp.neu.f32 	%p36, %f67, 0fC97423F0;
	@%p36 bra 	$L__BB2_104;
	ld.param.u64 	%rd275, [_Z21different_region_testPfmmS_Pm_param_3];
	cvta.to.global.u64 	%rd272, %rd275;
	mul.wide.u32 	%rd273, %r2, 4;
	add.s64 	%rd274, %rd272, %rd273;
	mov.b32 	%r136, -915135504;
	st.global.u32 	[%rd274], %r136;
$L__BB2_104:
	ret;

}
	// .globl	_Z27aggressive_alternating_testPfmmS_Pm
.visible .entry _Z27aggressive_alternating_testPfmmS_Pm(
	.param .u64 .ptr .align 1 _Z27aggressive_alternating_testPfmmS_Pm_param_0,
	.param .u64 _Z27aggressive_alternating_testPfmmS_Pm_param_1,
	.param .u64 _Z27aggressive_alternating_testPfmmS_Pm_param_2,
	.param .u64 .ptr .align 1 _Z27aggressive_alternating_testPfmmS_Pm_param_3,
	.param .u64 .ptr .align 1 _Z27aggressive_alternating_testPfmmS_Pm_param_4
)
{
	.reg .pred 	%p<21>;
	.reg .b32 	%r<73>;
	.reg .b32 	%f<68>;
	.reg .b64 	%rd<163>;
	// demoted variable
	.shared .align 8 .u64 _ZZ27aggressive_alternating_testPfmmS_PmE10start_time;
	ld.param.u64 	%rd67, [_Z27aggressive_alternating_testPfmmS_Pm_param_0];
	ld.param.u64 	%rd68, [_Z27aggressive_alternating_testPfmmS_Pm_param_1];
	ld.param.u64 	%rd69, [_Z27aggressive_alternating_testPfmmS_Pm_param_2];
	ld.param.u64 	%rd71, [_Z27aggressive_alternating_testPfmmS_Pm_param_4];
	mov.u32 	%r1, %tid.x;
	mov.u32 	%r2, %ctaid.x;
	setp.ne.s32 	%p1, %r1, 0;
	@%p1 bra 	$L__BB3_2;
	// begin inline asm
	mov.u64 	%rd72, %clock64;
	// end inline asm
	st.shared.u64 	[_ZZ27aggressive_alternating_testPfmmS_PmE10start_time], %rd72;
$L__BB3_2:
	bar.sync 	0;
	shl.b32 	%r5, %r1, 4;
	cvt.u64.u32 	%rd1, %r5;
	and.b64  	%rd73, %rd68, -4294967296;
	setp.ne.s64 	%p2, %rd73, 0;
	@%p2 bra 	$L__BB3_4;
	cvt.u32.u64 	%r6, %rd68;
	cvt.u32.u64 	%r7, %rd1;
	rem.u32 	%r8, %r7, %r6;
	cvt.u64.u32 	%rd147, %r8;
	bra.uni 	$L__BB3_5;
$L__BB3_4:
	rem.u64 	%rd147, %rd1, %rd68;
$L__BB3_5:
	cvt.u32.u64 	%r10, %rd1;
	shl.b64 	%rd74, %rd147, 2;
	add.s64 	%rd5, %rd67, %rd74;
	shl.b64 	%rd6, %rd69, 2;
	add.s32 	%r11, %r10, 1;
	cvt.u64.u32 	%rd7, %r11;
	add.s32 	%r12, %r10, 2;
	cvt.u64.u32 	%rd8, %r12;
	add.s32 	%r13, %r10, 3;
	cvt.u64.u32 	%rd9, %r13;
	add.s32 	%r14, %r10, 4;
	cvt.u64.u32 	%rd10, %r14;
	add.s32 	%r15, %r10, 5;
	cvt.u64.u32 	%rd11, %r15;
	add.s32 	%r16, %r10, 6;
	cvt.u64.u32 	%rd12, %r16;
	add.s32 	%r17, %r10, 7;
	cvt.u64.u32 	%rd13, %r17;
	add.s32 	%r18, %r10, 8;
	cvt.u64.u32 	%rd14, %r18;
	add.s32 	%r19, %r10, 9;
	cvt.u64.u32 	%rd15, %r19;
	add.s32 	%r20, %r10, 10;
	cvt.u64.u32 	%rd16, %r20;
	add.s32 	%r21, %r10, 11;
	cvt.u64.u32 	%rd17, %r21;
	add.s32 	%r22, %r10, 12;
	cvt.u64.u32 	%rd18, %r22;
	add.s32 	%r23, %r10, 13;
	cvt.u64.u32 	%rd19, %r23;
	add.s32 	%r24, %r10, 14;
	cvt.u64.u32 	%rd20, %r24;
	add.s32 	%r25, %r10, 15;
	cvt.u64.u32 	%rd21, %r25;
	mov.f32 	%f67, 0f00000000;
	mov.b32 	%r72, 0;
	cvt.u32.u64 	%r26, %rd68;
	cvt.u32.u64 	%r27, %rd7;
	rem.u32 	%r28, %r27, %r26;
	cvt.u32.u64 	%r30, %rd8;
	rem.u32 	%r31, %r30, %r26;
	cvt.u32.u64 	%r33, %rd9;
	rem.u32 	%r34, %r33, %r26;
	cvt.u32.u64 	%r36, %rd10;
	rem.u32 	%r37, %r36, %r26;
$L__BB3_6:
	// begin inline asm
	ld.global.cg.f32 %f19, [%rd5];
	// end inline asm
	add.f32 	%f21, %f67, %f19;
	add.s64 	%rd76, %rd5, %rd6;
	// begin inline asm
	ld.global.cg.f32 %f20, [%rd76];
	// end inline asm
	add.f32 	%f2, %f21, %f20;
	and.b64  	%rd77, %rd68, -4294967296;
	setp.ne.s64 	%p3, %rd77, 0;
	@%p3 bra 	$L__BB3_8;
	cvt.u64.u32 	%rd148, %r28;
	bra.uni 	$L__BB3_9;
$L__BB3_8:
	rem.u64 	%rd148, %rd7, %rd68;
$L__BB3_9:
	shl.b64 	%rd80, %rd148, 2;
	add.s64 	%rd78, %rd67, %rd80;
	// begin inline asm
	ld.global.cg.f32 %f22, [%rd78];
	// end inline asm
	add.f32 	%f24, %f2, %f22;
	add.s64 	%rd79, %rd78, %rd6;
	// begin inline asm
	ld.global.cg.f32 %f23, [%rd79];
	// end inline asm
	add.f32 	%f3, %f24, %f23;
	and.b64  	%rd81, %rd68, -4294967296;
	setp.ne.s64 	%p4, %rd81, 0;
	@%p4 bra 	$L__BB3_11;
	cvt.u64.u32 	%rd149, %r31;
	bra.uni 	$L__BB3_12;
$L__BB3_11:
	rem.u64 	%rd149, %rd8, %rd68;
$L__BB3_12:
	shl.b64 	%rd84, %rd149, 2;
	add.s64 	%rd82, %rd67, %rd84;
	// begin inline asm
	ld.global.cg.f32 %f25, [%rd82];
	// end inline asm
	add.f32 	%f27, %f3, %f25;
	add.s64 	%rd83, %rd82, %rd6;
	// begin inline asm
	ld.global.cg.f32 %f26, [%rd83];
	// end inline asm
	add.f32 	%f4, %f27, %f26;
	and.b64  	%rd85, %rd68, -4294967296;
	setp.ne.s64 	%p5, %rd85, 0;
	@%p5 bra 	$L__BB3_14;
	cvt.u64.u32 	%rd150, %r34;
	bra.uni 	$L__BB3_15;
$L__BB3_14:
	rem.u64 	%rd150, %rd9, %rd68;
$L__BB3_15:
	shl.b64 	%rd88, %rd150, 2;
	add.s64 	%rd86, %rd67, %rd88;
	// begin inline asm
	ld.global.cg.f32 %f28, [%rd86];
	// end inline asm
	add.f32 	%f30, %f4, %f28;
	add.s64 	%rd87, %rd86, %rd6;
	// begin inline asm
	ld.global.cg.f32 %f29, [%rd87];
	// end inline asm
	add.f32 	%f5, %f30, %f29;
	and.b64  	%rd89, %rd68, -4294967296;
	setp.ne.s64 	%p6, %rd89, 0;
	@%p6 bra 	$L__BB3_17;
	cvt.u64.u32 	%rd151, %r37;
	bra.uni 	$L__BB3_18;
$L__BB3_17:
	rem.u64 	%rd151, %rd10, %rd68;
$L__BB3_18:
	shl.b64 	%rd92, %rd151, 2;
	add.s64 	%rd90, %rd67, %rd92;
	// begin inline asm
	ld.global.cg.f32 %f31, [%rd90];
	// end inline asm
	add.f32 	%f33, %f5, %f31;
	add.s64 	%rd91, %rd90, %rd6;
	// begin inline asm
	ld.global.cg.f32 %f32, [%rd91];
	// end inline asm
	add.f32 	%f6, %f33, %f32;
	and.b64  	%rd93, %rd68, -4294967296;
	setp.ne.s64 	%p7, %rd93, 0;
	@%p7 bra 	$L__BB3_20;
	cvt.u32.u64 	%r38, %rd68;
	cvt.u32.u64 	%r39, %rd11;
	rem.u32 	%r40, %r39, %r38;
	cvt.u64.u32 	%rd152, %r40;
	bra.uni 	$L__BB3_21;
$L__BB3_20:
	rem.u64 	%rd152, %rd11, %rd68;
$L__BB3_21:
	shl.b64 	%rd96, %rd152, 2;
	add.s64 	%rd94, %rd67, %rd96;
	// begin inline asm
	ld.global.cg.f32 %f34, [%rd94];
	// end inline asm
	add.f32 	%f36, %f6, %f34;
	add.s64 	%rd95, %rd94, %rd6;
	// begin inline asm
	ld.global.cg.f32 %f35, [%rd95];
	// end inline asm
	add.f32 	%f7, %f36, %f35;
	and.b64  	%rd97, %rd68, -4294967296;
	setp.ne.s64 	%p8, %rd97, 0;
	@%p8 bra 	$L__BB3_23;
	cvt.u32.u64 	%r41, %rd68;
	cvt.u32.u64 	%r42, %rd12;
	rem.u32 	%r43, %r42, %r41;
	cvt.u64.u32 	%rd153, %r43;
	bra.uni 	$L__BB3_24;
$L__BB3_23:
	rem.u64 	%rd153, %rd12, %rd68;
$L__BB3_24:
	shl.b64 	%rd100, %rd153, 2;
	add.s64 	%rd98, %rd67, %rd100;
	// begin inline asm
	ld.global.cg.f32 %f37, [%rd98];
	// end inline asm
	add.f32 	%f39, %f7, %f37;
	add.s64 	%rd99, %rd98, %rd6;
	// begin inline asm
	ld.global.cg.f32 %f38, [%rd99];
	// end inline asm
	add.f32 	%f8, %f39, %f38;
	and.b64  	%rd101, %rd68, -4294967296;
	setp.ne.s64 	%p9, %rd101, 0;
	@%p9 bra 	$L__BB3_26;
	cvt.u32.u64 	%r44, %rd68;
	cvt.u32.u64 	%r45, %rd13;
	rem.u32 	%r46, %r45, %r44;
	cvt.u64.u32 	%rd154, %r46;
	bra.uni 	$L__BB3_27;
$L__BB3_26:
	rem.u64 	%rd154, %rd13, %rd68;
$L__BB3_27:
	shl.b64 	%rd104, %rd154, 2;
	add.s64 	%rd102, %rd67, %rd104;
	// begin inline asm
	ld.global.cg.f32 %f40, [%rd102];
	// end inline asm
	add.f32 	%f42, %f8, %f40;
	add.s64 	%rd103, %rd102, %rd6;
	// begin inline asm
	ld.global.cg.f32 %f41, [%rd103];
	// end inline asm
	add.f32 	%f9, %f42, %f41;
	and.b64  	%rd105, %rd68, -4294967296;
	setp.ne.s64 	%p10, %rd105, 0;
	@%p10 bra 	$L__BB3_29;
	cvt.u32.u64 	%r47, %rd68;
	cvt.u32.u64 	%r48, %rd14;
	rem.u32 	%r49, %r48, %r47;
	cvt.u64.u32 	%rd155, %r49;
	bra.uni 	$L__BB3_30;
$L__BB3_29:
	rem.u64 	%rd155, %rd14, %rd68;
$L__BB3_30:
	shl.b64 	%rd108, %rd155, 2;
	add.s64 	%rd106, %rd67, %rd108;
	// begin inline asm
	ld.global.cg.f32 %f43, [%rd106];
	// end inline asm
	add.f32 	%f45, %f9, %f43;
	add.s64 	%rd107, %rd106, %rd6;
	// begin inline asm
	ld.global.cg.f32 %f44, [%rd107];
	// end inline asm
	add.f32 	%f10, %f45, %f44;
	and.b64  	%rd109, %rd68, -4294967296;
	setp.ne.s64 	%p11, %rd109, 0;
	@%p11 bra 	$L__BB3_32;
	cvt.u32.u64 	%r50, %rd68;
	cvt.u32.u64 	%r51, %rd15;
	rem.u32 	%r52, %r51, %r50;
	cvt.u64.u32 	%rd156, %r52;
	bra.uni 	$L__BB3_33;
$L__BB3_32:
	rem.u64 	%rd156, %rd15, %rd68;
$L__BB3_33:
	shl.b64 	%rd112, %rd156, 2;
	add.s64 	%rd110, %rd67, %rd112;
	// begin inline asm
	ld.global.cg.f32 %f46, [%rd110];
	// end inline asm
	add.f32 	%f48, %f10, %f46;
	add.s64 	%rd111, %rd110, %rd6;
	// begin inline asm
	ld.global.cg.f32 %f47, [%rd111];
	// end inline asm
	add.f32 	%f11, %f48, %f47;
	and.b64  	%rd113, %rd68, -4294967296;
	setp.ne.s64 	%p12, %rd113, 0;
	@%p12 bra 	$L__BB3_35;
	cvt.u32.u64 	%r53, %rd68;
	cvt.u32.u64 	%r54, %rd16;
	rem.u32 	%r55, %r54, %r53;
	cvt.u64.u32 	%rd157, %r55;
	bra.uni 	$L__BB3_36;
$L__BB3_35:
	rem.u64 	%rd157, %rd16, %rd68;
$L__BB3_36:
	shl.b64 	%rd116, %rd157, 2;
	add.s64 	%rd114, %rd67, %rd116;
	// begin inline asm
	ld.global.cg.f32 %f49, [%rd114];
	// end inline asm
	add.f32 	%f51, %f11, %f49;
	add.s64 	%rd115, %rd114, %rd6;
	// begin inline asm
	ld.global.cg.f32 %f50, [%rd115];
	// end inline asm
	add.f32 	%f12, %f51, %f50;
	and.b64  	%rd117, %rd68, -4294967296;
	setp.ne.s64 	%p13, %rd117, 0;
	@%p13 bra 	$L__BB3_38;
	cvt.u32.u64 	%r56, %rd68;
	cvt.u32.u64 	%r57, %rd17;
	rem.u32 	%r58, %r57, %r56;
	cvt.u64.u32 	%rd158, %r58;
	bra.uni 	$L__BB3_39;
$L__BB3_38:
	rem.u64 	%rd158, %rd17, %rd68;
$L__BB3_39:
	shl.b64 	%rd120, %rd158, 2;
	add.s64 	%rd118, %rd67, %rd120;
	// begin inline asm
	ld.global.cg.f32 %f52, [%rd118];
	// end inline asm
	add.f32 	%f54, %f12, %f52;
	add.s64 	%rd119, %rd118, %rd6;
	// begin inline asm
	ld.global.cg.f32 %f53, [%rd119];
	// end inline asm
	add.f32 	%f13, %f54, %f53;
	and.b64  	%rd121, %rd68, -4294967296;
	setp.ne.s64 	%p14, %rd121, 0;
	@%p14 bra 	$L__BB3_41;
	cvt.u32.u64 	%r59, %rd68;
	cvt.u32.u64 	%r60, %rd18;
	rem.u32 	%r61, %r60, %r59;
	cvt.u64.u32 	%rd159, %r61;
	bra.uni 	$L__BB3_42;
$L__BB3_41:
	rem.u64 	%rd159, %rd18, %rd68;
$L__BB3_42:
	shl.b64 	%rd124, %rd159, 2;
	add.s64 	%rd122, %rd67, %rd124;
	// begin inline asm
	ld.global.cg.f32 %f55, [%rd122];
	// end inline asm
	add.f32 	%f57, %f13, %f55;
	add.s64 	%rd123, %rd122, %rd6;
	// begin inline asm
	ld.global.cg.f32 %f56, [%rd123];
	// end inline asm
	add.f32 	%f14, %f57, %f56;
	and.b64  	%rd125, %rd68, -4294967296;
	setp.ne.s64 	%p15, %rd125, 0;
	@%p15 bra 	$L__BB3_44;
	cvt.u32.u64 	%r62, %rd68;
	cvt.u32.u64 	%r63, %rd19;
	rem.u32 	%r64, %r63, %r62;
	cvt.u64.u32 	%rd160, %r64;
	bra.uni 	$L__BB3_45;
$L__BB3_44:
	rem.u64 	%rd160, %rd19, %rd68;
$L__BB3_45:
	shl.b64 	%rd128, %rd160, 2;
	add.s64 	%rd126, %rd67, %rd128;
	// begin inline asm
	ld.global.cg.f32 %f58, [%rd126];
	// end inline asm
	add.f32 	%f60, %f14, %f58;
	add.s64 	%rd127, %rd126, %rd6;
	// begin inline asm
	ld.global.cg.f32 %f59, [%rd127];
	// end inline asm
	add.f32 	%f15, %f60, %f59;
	and.b64  	%rd129, %rd68, -4294967296;
	setp.ne.s64 	%p16, %rd129, 0;
	@%p16 bra 	$L__BB3_47;
	cvt.u32.u64 	%r65, %rd68;
	cvt.u32.u64 	%r66, %rd20;
	rem.u32 	%r67, %r66, %r65;
	cvt.u64.u32 	%rd161, %r67;
	bra.uni 	$L__BB3_48;
$L__BB3_47:
	rem.u64 	%rd161, %rd20, %rd68;
$L__BB3_48:
	shl.b64 	%rd132, %rd161, 2;
	add.s64 	%rd130, %rd67, %rd132;
	// begin inline asm
	ld.global.cg.f32 %f61, [%rd130];
	// end inline asm
	add.f32 	%f63, %f15, %f61;
	add.s64 	%rd131, %rd130, %rd6;
	// begin inline asm
	ld.global.cg.f32 %f62, [%rd131];
	// end inline asm
	add.f32 	%f16, %f63, %f62;
	and.b64  	%rd133, %rd68, -4294967296;
	setp.ne.s64 	%p17, %rd133, 0;
	@%p17 bra 	$L__BB3_50;
	cvt.u32.u64 	%r68, %rd68;
	cvt.u32.u64 	%r69, %rd21;
	rem.u32 	%r70, %r69, %r68;
	cvt.u64.u32 	%rd162, %r70;
	bra.uni 	$L__BB3_51;
$L__BB3_50:
	rem.u64 	%rd162, %rd21, %rd68;
$L__BB3_51:
	shl.b64 	%rd136, %rd162, 2;
	add.s64 	%rd134, %rd67, %rd136;
	// begin inline asm
	ld.global.cg.f32 %f64, [%rd134];
	// end inline asm
	add.f32 	%f66, %f16, %f64;
	add.s64 	%rd135, %rd134, %rd6;
	// begin inline asm
	ld.global.cg.f32 %f65, [%rd135];
	// end inline asm
	add.f32 	%f67, %f66, %f65;
	add.s32 	%r72, %r72, 1;
	setp.ne.s32 	%p18, %r72, 1000;
	@%p18 bra 	$L__BB3_6;
	setp.ne.s32 	%p19, %r1, 0;
	bar.sync 	0;
	@%p19 bra 	$L__BB3_54;
	// begin inline asm
	mov.u64 	%rd137, %clock64;
	// end inline asm
	ld.shared.u64 	%rd138, [_ZZ27aggressive_alternating_testPfmmS_PmE10start_time];
	sub.s64 	%rd139, %rd137, %rd138;
	cvta.to.global.u64 	%rd140, %rd71;
	mul.wide.u32 	%rd141, %r2, 8;
	add.s64 	%rd142, %rd140, %rd141;
	st.global.u64 	[%rd142], %rd139;
$L__BB3_54:
	setp.neu.f32 	%p20, %f67, 0fC97423F0;
	@%p20 bra 	$L__BB3_56;
	ld.param.u64 	%rd146, [_Z27aggressive_alternating_testPfmmS_Pm_param_3];
	cvta.to.global.u64 	%rd143, %rd146;
	mul.wide.u32 	%rd144, %r2, 4;
	add.s64 	%rd145, %rd143, %rd144;
	mov.b32 	%r71, -915135504;
	st.global.u32 	[%rd145], %r71;
$L__BB3_56:
	ret;

}


// ===== COMPILED SASS (sm_100) =====

	.target	sm_100

	.elftype	@"ET_EXEC"


//--------------------- .note.nv.tkinfo           --------------------------
	.section	.note.nv.tkinfo,"",@"SHT_NOTE"
	.sectionflags	@"SHF_NOTE_NV_TKINFO"
	.tkinfo
        /*0018*/ 	.word	0x00000002
        /*0030*/ 	.string	""
        /*0030*/ 	.string	"ptxas"
        /*0030*/ 	.string	"Cuda compilation tools, release 13.0, V13.0.88"
        /*0030*/ 	.string	"Build cuda_13.0.r13.0/compiler.36424714_0"
        /*0030*/ 	.string	"-arch sm_100 -m 64 "



//--------------------- .note.nv.cuinfo           --------------------------
	.section	.note.nv.cuinfo,"",@"SHT_NOTE"
	.sectionflags	@"SHF_NOTE_NV_CUINFO"
        /*0018*/ 	.short	0x0002
        /*001a*/ 	.short	0x0064
        /*001c*/ 	.short	0x0082
	.zero		2


//--------------------- .nv.info                  --------------------------
	.section	.nv.info,"",@"SHT_CUDA_INFO"
	.align	4


	//----- nvinfo : EIATTR_REGCOUNT
	.align		4
        /*0000*/ 	.byte	0x04, 0x2f
        /*0002*/ 	.short	(.L_1 - .L_0)
	.align		4
.L_0:
        /*0004*/ 	.word	index@(_Z14bandwidth_testPfmmS_Pm)
        /*0008*/ 	.word	0x00000034


	//----- nvinfo : EIATTR_FRAME_SIZE
	.align		4
.L_1:
        /*000c*/ 	.byte	0x04, 0x11
        /*000e*/ 	.short	(.L_3 - .L_2)
	.align		4
.L_2:
        /*0010*/ 	.word	index@($__internal_3_$__cuda_sm20_rem_u64)
        /*0014*/ 	.word	0x00000000


	//----- nvinfo : EIATTR_FRAME_SIZE
	.align		4
.L_3:
        /*0018*/ 	.byte	0x04, 0x11
        /*001a*/ 	.short	(.L_5 - .L_4)
	.align		4
.L_4:
        /*001c*/ 	.word	index@(_Z14bandwidth_testPfmmS_Pm)
        /*0020*/ 	.word	0x00000000


	//----- nvinfo : EIATTR_REGCOUNT
	.align		4
.L_5:
        /*0024*/ 	.byte	0x04, 0x2f
        /*0026*/ 	.short	(.L_7 - .L_6)
	.align		4
.L_6:
        /*0028*/ 	.word	index@(_Z16same_region_testPfmS_Pm)
        /*002c*/ 	.word	0x00000028


	//----- nvinfo : EIATTR_FRAME_SIZE
	.align		4
.L_7:
        /*0030*/ 	.byte	0x04, 0x11
        /*0032*/ 	.short	(.L_9 - .L_8)
	.align		4
.L_8:
        /*0034*/ 	.word	index@($__internal_2_$__cuda_sm20_rem_u64)
        /*0038*/ 	.word	0x00000000


	//----- nvinfo : EIATTR_FRAME_SIZE
	.align		4
.L_9:
        /*003c*/ 	.byte	0x04, 0x11
        /*003e*/ 	.short	(.L_11 - .L_10)
	.align		4
.L_10:
        /*0040*/ 	.word	index@(_Z16same_region_testPfmS_Pm)
        /*0044*/ 	.word	0x00000000


	//----- nvinfo : EIATTR_REGCOUNT
	.align		4
.L_11:
        /*0048*/ 	.byte	0x04, 0x2f
        /*004a*/ 	.short	(.L_13 - .L_12)
	.align		4
.L_12:
        /*004c*/ 	.word	index@(_Z21different_region_testPfmmS_Pm)
        /*0050*/ 	.word	0x00000036


	//----- nvinfo : EIATTR_FRAME_SIZE
	.align		4
.L_13:
        /*0054*/ 	.byte	0x04, 0x11
        /*0056*/ 	.short	(.L_15 - .L_14)
	.align		4
.L_14:
        /*0058*/ 	.word	index@($__internal_1_$__cuda_sm20_rem_u64)
        /*005c*/ 	.word	0x00000000


	//----- nvinfo : EIATTR_FRAME_SIZE
	.align		4
.L_15:
        /*0060*/ 	.byte	0x04, 0x11
        /*0062*/ 	.short	(.L_17 - .L_16)
	.align		4
.L_16:
        /*0064*/ 	.word	index@(_Z21different_region_testPfmmS_Pm)
        /*0068*/ 	.word	0x00000000


	//----- nvinfo : EIATTR_REGCOUNT
	.align		4
.L_17:
        /*006c*/ 	.byte	0x04, 0x2f
        /*006e*/ 	.short	(.L_19 - .L_18)
	.align		4
.L_18:
        /*0070*/ 	.word	index@(_Z27aggressive_alternating_testPfmmS_Pm)
        /*0074*/ 	.word	0x00000025


	//----- nvinfo : EIATTR_FRAME_SIZE
	.align		4
.L_19:
        /*0078*/ 	.byte	0x04, 0x11
        /*007a*/ 	.short	(.L_21 - .L_20)
	.align		4
.L_20:
        /*007c*/ 	.word	index@($__internal_0_$__cuda_sm20_rem_u64)
        /*0080*/ 	.word	0x00000000


	//----- nvinfo : EIATTR_FRAME_SIZE
	.align		4
.L_21:
        /*0084*/ 	.byte	0x04, 0x11
        /*0086*/ 	.short	(.L_23 - .L_22)
	.align		4
.L_22:
        /*0088*/ 	.word	index@(_Z27aggressive_alternating_testPfmmS_Pm)
        /*008c*/ 	.word	0x00000000


	//----- nvinfo : EIATTR_MIN_STACK_SIZE
	.align		4
.L_23:
        /*0090*/ 	.byte	0x04, 0x12
        /*0092*/ 	.short	(.L_25 - .L_24)
	.align		4
.L_24:
        /*0094*/ 	.word	index@(_Z27aggressive_alternating_testPfmmS_Pm)
        /*0098*/ 	.word	0x00000000


	//----- nvinfo : EIATTR_MIN_STACK_SIZE
	.align		4
.L_25:
        /*009c*/ 	.byte	0x04, 0x12
        /*009e*/ 	.short	(.L_27 - .L_26)
	.align		4
.L_26:
        /*00a0*/ 	.word	index@(_Z21different_region_testPfmmS_Pm)
        /*00a4*/ 	.word	0x00000000


	//----- nvinfo : EIATTR_MIN_STACK_SIZE
	.align		4
.L_27:
        /*00a8*/ 	.byte	0x04, 0x12
        /*00aa*/ 	.short	(.L_29 - .L_28)
	.align		4
.L_28:
        /*00ac*/ 	.word	index@(_Z16same_region_testPfmS_Pm)
        /*00b0*/ 	.word	0x00000000


	//----- nvinfo : EIATTR_MIN_STACK_SIZE
	.align		4
.L_29:
        /*00b4*/ 	.byte	0x04, 0x12
        /*00b6*/ 	.short	(.L_31 - .L_30)
	.align		4
.L_30:
        /*00b8*/ 	.word	index@(_Z14bandwidth_testPfmmS_Pm)
        /*00bc*/ 	.word	0x00000000
.L_31:


//--------------------- .nv.compat                --------------------------
	.section	.nv.compat,"",@"SHT_CUDA_COMPAT_INFO"
	.align	4
        /*0000*/ 	.byte	0x02, 0x09, 0x00, 0x00, 0x02, 0x02, 0x01, 0x00, 0x02, 0x05, 0x05, 0x00, 0x03, 0x07, 0x01, 0x01
        /*0010*/ 	.byte	0x02, 0x03, 0x00, 0x00, 0x02, 0x06, 0x01, 0x00, 0x04, 0x0b, 0x08, 0x00, 0x01, 0x00, 0x00, 0x00
        /*0020*/ 	.byte	0x00, 0x00, 0x00, 0x00


//--------------------- .nv.info._Z27aggressive_alternating_testPfmmS_Pm --------------------------
	.section	.nv.info._Z27aggressive_alternating_testPfmmS_Pm,"",@"SHT_CUDA_INFO"
	.sectionflags	@""
	.align	4


	//----- nvinfo : EIATTR_CUDA_API_VERSION
	.align		4
        /*0000*/ 	.byte	0x04, 0x37
        /*0002*/ 	.short	(.L_33 - .L_32)
.L_32:
        /*0004*/ 	.word	0x00000082


	//----- nvinfo : EIATTR_KPARAM_INFO
	.align		4
.L_33:
        /*0008*/ 	.byte	0x04, 0x17
        /*000a*/ 	.short	(.L_35 - .L_34)
.L_34:
        /*000c*/ 	.word	0x00000000
        /*0010*/ 	.short	0x0004
        /*0012*/ 	.short	0x0020
        /*0014*/ 	.byte	0x00, 0xf5, 0x21, 0x00


	//----- nvinfo : EIATTR_KPARAM_INFO
	.align		4
.L_35:
        /*0018*/ 	.byte	0x04, 0x17
        /*001a*/ 	.short	(.L_37 - .L_36)
.L_36:
        /*001c*/ 	.word	0x00000000
        /*0020*/ 	.short	0x0003
        /*0022*/ 	.short	0x0018
        /*0024*/ 	.byte	0x00, 0xf5, 0x21, 0x00


	//----- nvinfo : EIATTR_KPARAM_INFO
	.align		4
.L_37:
        /*0028*/ 	.byte	0x04, 0x17
        /*002a*/ 	.short	(.L_39 - .L_38)
.L_38:
        /*002c*/ 	.word	0x00000000
        /*0030*/ 	.short	0x0002
        /*0032*/ 	.short	0x0010
        /*0034*/ 	.byte	0x00, 0xf0, 0x21, 0x00


	//----- nvinfo : EIATTR_KPARAM_INFO
	.align		4
.L_39:
        /*0038*/ 	.byte	0x04, 0x17
        /*003a*/ 	.short	(.L_41 - .L_40)
.L_40:
        /*003c*/ 	.word	0x00000000
        /*0040*/ 	.short	0x0001
        /*0042*/ 	.short	0x0008
        /*0044*/ 	.byte	0x00, 0xf0, 0x21, 0x00


	//----- nvinfo : EIATTR_KPARAM_INFO
	.align		4
.L_41:
        /*0048*/ 	.byte	0x04, 0x17
        /*004a*/ 	.short	(.L_43 - .L_42)
.L_42:
        /*004c*/ 	.word	0x00000000
        /*0050*/ 	.short	0x0000
        /*0052*/ 	.short	0x0000
        /*0054*/ 	.byte	0x00, 0xf5, 0x21, 0x00


	//----- nvinfo : EIATTR_SPARSE_MMA_MASK
	.align		4
.L_43:
        /*0058*/ 	.byte	0x03, 0x50
        /*005a*/ 	.short	0x0000


	//----- nvinfo : EIATTR_MAXREG_COUNT
	.align		4
        /*005c*/ 	.byte	0x03, 0x1b
        /*005e*/ 	.short	0x00ff


	//----- nvinfo : EIATTR_NUM_BARRIERS
	.align		4
        /*0060*/ 	.byte	0x02, 0x4c
        /*0062*/ 	.byte	0x01
	.zero		1


	//----- nvinfo : EIATTR_MERCURY_ISA_VERSION
	.align		4
        /*0064*/ 	.byte	0x03, 0x5f
        /*0066*/ 	.short	0x0101


	//----- nvinfo : EIATTR_VRC_CTA_INIT_COUNT
	.align		4
        /*0068*/ 	.byte	0x02, 0x4a
	.zero		1
	.zero		1


	//----- nvinfo : EIATTR_EXIT_INSTR_OFFSETS
	.align		4
        /*006c*/ 	.byte	0x04, 0x1c
        /*006e*/ 	.short	(.L_45 - .L_44)


	//   ....[0]....
.L_44:
        /*0070*/ 	.word	0x000023f0


	//   ....[1]....
        /*0074*/ 	.word	0x00002440


	//----- nvinfo : EIATTR_CRS_STACK_SIZE
	.align		4
.L_45:
        /*0078*/ 	.byte	0x04, 0x1e
        /*007a*/ 	.short	(.L_47 - .L_46)
.L_46:
        /*007c*/ 	.word	0x00000000


	//----- nvinfo : EIATTR_CBANK_PARAM_SIZE
	.align		4
.L_47:
        /*0080*/ 	.byte	0x03, 0x19
        /*0082*/ 	.short	0x0028


	//----- nvinfo : EIATTR_PARAM_CBANK
	.align		4
        /*0084*/ 	.byte	0x04, 0x0a
        /*0086*/ 	.short	(.L_49 - .L_48)
	.align		4
.L_48:
        /*0088*/ 	.word	index@(.nv.constant0._Z27aggressive_alternating_testPfmmS_Pm)
        /*008c*/ 	.short	0x0380
        /*008e*/ 	.short	0x0028


	//----- nvinfo : EIATTR_SW_WAR
	.align		4
.L_49:
        /*0090*/ 	.byte	0x04, 0x36
        /*0092*/ 	.short	(.L_51 - .L_50)
.L_50:
        /*0094*/ 	.word	0x00000008
.L_51:


//--------------------- .nv.info._Z21different_region_testPfmmS_Pm --------------------------
	.section	.nv.info._Z21different_region_testPfmmS_Pm,"",@"SHT_CUDA_INFO"
	.sectionflags	@""
	.align	4


	//----- nvinfo : EIATTR_CUDA_API_VERSION
	.align		4
        /*0000*/ 	.byte	0x04, 0x37
        /*0002*/ 	.short	(.L_53 - .L_52)
.L_52:
        /*0004*/ 	.word	0x00000082


	//----- nvinfo : EIATTR_KPARAM_INFO
	.align		4
.L_53:
        /*0008*/ 	.byte	0x04, 0x17
        /*000a*/ 	.short	(.L_55 - .L_54)
.L_54:
        /*000c*/ 	.word	0x00000000
        /*0010*/ 	.short	0x0004
        /*0012*/ 	.short	0x0020
        /*0014*/ 	.byte	0x00, 0xf5, 0x21, 0x00


	//----- nvinfo : EIATTR_KPARAM_INFO
	.align		4
.L_55:
        /*0018*/ 	.byte	0x04, 0x17
        /*001a*/ 	.short	(.L_57 - .L_56)
.L_56:
        /*001c*/ 	.word	0x00000000
        /*0020*/ 	.short	0x0003
        /*0022*/ 	.short	0x0018
        /*0024*/ 	.byte	0x00, 0xf5, 0x21, 0x00


	//----- nvinfo : EIATTR_KPARAM_INFO
	.align		4
.L_57:
        /*0028*/ 	.byte	0x04, 0x17
        /*002a*/ 	.short	(.L_59 - .L_58)
.L_58:
        /*002c*/ 	.word	0x00000000
        /*0030*/ 	.short	0x0002
        /*0032*/ 	.short	0x0010
        /*0034*/ 	.byte	0x00, 0xf0, 0x21, 0x00


	//----- nvinfo : EIATTR_KPARAM_INFO
	.align		4
.L_59:
        /*0038*/ 	.byte	0x04, 0x17
        /*003a*/ 	.short	(.L_61 - .L_60)
.L_60:
        /*003c*/ 	.word	0x00000000
        /*0040*/ 	.short	0x0001
        /*0042*/ 	.short	0x0008
        /*0044*/ 	.byte	0x00, 0xf0, 0x21, 0x00


	//----- nvinfo : EIATTR_KPARAM_INFO
	.align		4
.L_61:
        /*0048*/ 	.byte	0x04, 0x17
        /*004a*/ 	.short	(.L_63 - .L_62)
.L_62:
        /*004c*/ 	.word	0x00000000
        /*0050*/ 	.short	0x0000
        /*0052*/ 	.short	0x0000
        /*0054*/ 	.byte	0x00, 0xf5, 0x21, 0x00


	//----- nvinfo : EIATTR_SPARSE_MMA_MASK
	.align		4
.L_63:
        /*0058*/ 	.byte	0x03, 0x50
        /*005a*/ 	.short	0x0000


	//----- nvinfo : EIATTR_MAXREG_COUNT
	.align		4
        /*005c*/ 	.byte	0x03, 0x1b
        /*005e*/ 	.short	0x00ff


	//----- nvinfo : EIATTR_NUM_BARRIERS
	.align		4
        /*0060*/ 	.byte	0x02, 0x4c
        /*0062*/ 	.byte	0x01
	.zero		1


	//----- nvinfo : EIATTR_MERCURY_ISA_VERSION
	.align		4
        /*0064*/ 	.byte	0x03, 0x5f
        /*0066*/ 	.short	0x0101


	//----- nvinfo : EIATTR_VRC_CTA_INIT_COUNT
	.align		4
        /*0068*/ 	.byte	0x02, 0x4a
	.zero		1
	.zero		1


	//----- nvinfo : EIATTR_EXIT_INSTR_OFFSETS
	.align		4
        /*006c*/ 	.byte	0x04, 0x1c
        /*006e*/ 	.short	(.L_65 - .L_64)


	//   ....[0]....
.L_64:
        /*0070*/ 	.word	0x00004510


	//   ....[1]....
        /*0074*/ 	.word	0x00004560


	//----- nvinfo : EIATTR_CRS_STACK_SIZE
	.align		4
.L_65:
        /*0078*/ 	.byte	0x04, 0x1e
        /*007a*/ 	.short	(.L_67 - .L_66)
.L_66:
        /*007c*/ 	.word	0x00000000


	//----- nvinfo : EIATTR_CBANK_PARAM_SIZE
	.align		4
.L_67:
        /*0080*/ 	.byte	0x03, 0x19
        /*0082*/ 	.short	0x0028


	//----- nvinfo : EIATTR_PARAM_CBANK
	.align		4
        /*0084*/ 	.byte	0x04, 0x0a
        /*0086*/ 	.short	(.L_69 - .L_68)
	.align		4
.L_68:
        /*0088*/ 	.word	index@(.nv.constant0._Z21different_region_testPfmmS_Pm)
        /*008c*/ 	.short	0x0380
        /*008e*/ 	.short	0x0028


	//----- nvinfo : EIATTR_SW_WAR
	.align		4
.L_69:
        /*0090*/ 	.byte	0x04, 0x36
        /*0092*/ 	.short	(.L_71 - .L_70)
.L_70:
        /*0094*/ 	.word	0x00000008
.L_71:


//--------------------- .nv.info._Z16same_region_testPfmS_Pm --------------------------
	.section	.nv.info._Z16same_region_testPfmS_Pm,"",@"SHT_CUDA_INFO"
	.sectionflags	@""
	.align	4


	//----- nvinfo : EIATTR_CUDA_API_VERSION
	.align		4
        /*0000*/ 	.byte	0x04, 0x37
        /*0002*/ 	.short	(.L_73 - .L_72)
.L_72:
        /*0004*/ 	.word	0x00000082


	//----- nvinfo : EIATTR_KPARAM_INFO
	.align		4
.L_73:
        /*0008*/ 	.byte	0x04, 0x17
        /*000a*/ 	.short	(.L_75 - .L_74)
.L_74:
        /*000c*/ 	.word	0x00000000
        /*0010*/ 	.short	0x0003
        /*0012*/ 	.short	0x0018
        /*0014*/ 	.byte	0x00, 0xf5, 0x21, 0x00


	//----- nvinfo : EIATTR_KPARAM_INFO
	.align		4
.L_75:
        /*0018*/ 	.byte	0x04, 0x17
        /*001a*/ 	.short	(.L_77 - .L_76)
.L_76:
        /*001c*/ 	.word	0x00000000
        /*0020*/ 	.short	0x0002
        /*0022*/ 	.short	0x0010
        /*0024*/ 	.byte	0x00, 0xf5, 0x21, 0x00


	//----- nvinfo : EIATTR_KPARAM_INFO
	.align		4
.L_77:
        /*0028*/ 	.byte	0x04, 0x17
        /*002a*/ 	.short	(.L_79 - .L_78)
.L_78:
        /*002c*/ 	.word	0x00000000
        /*0030*/ 	.short	0x0001
        /*0032*/ 	.short	0x0008
        /*0034*/ 	.byte	0x00, 0xf0, 0x21, 0x00


	//----- nvinfo : EIATTR_KPARAM_INFO
	.align		4
.L_79:
        /*0038*/ 	.byte	0x04, 0x17
        /*003a*/ 	.short	(.L_81 - .L_80)
.L_80:
        /*003c*/ 	.word	0x00000000
        /*0040*/ 	.short	0x0000
        /*0042*/ 	.short	0x0000
        /*0044*/ 	.byte	0x00, 0xf5, 0x21, 0x00


	//----- nvinfo : EIATTR_SPARSE_MMA_MASK
	.align		4
.L_81:
        /*0048*/ 	.byte	0x03, 0x50
        /*004a*/ 	.short	0x0000


	//----- nvinfo : EIATTR_MAXREG_COUNT
	.align		4
        /*004c*/ 	.byte	0x03, 0x1b
        /*004e*/ 	.short	0x00ff


	//----- nvinfo : EIATTR_NUM_BARRIERS
	.align		4
        /*0050*/ 	.byte	0x02, 0x4c
        /*0052*/ 	.byte	0x01
	.zero		1


	//----- nvinfo : EIATTR_MERCURY_ISA_VERSION
	.align		4
        /*0054*/ 	.byte	0x03, 0x5f
        /*0056*/ 	.short	0x0101


	//----- nvinfo : EIATTR_VRC_CTA_INIT_COUNT
	.align		4
        /*0058*/ 	.byte	0x02, 0x4a
	.zero		1
	.zero		1


	//----- nvinfo : EIATTR_EXIT_INSTR_OFFSETS
	.align		4
        /*005c*/ 	.byte	0x04, 0x1c
        /*005e*/ 	.short	(.L_83 - .L_82)


	//   ....[0]....
.L_82:
        /*0060*/ 	.word	0x00003df0


	//   ....[1]....
        /*0064*/ 	.word	0x00003e40


	//----- nvinfo : EIATTR_CRS_STACK_SIZE
	.align		4
.L_83:
        /*0068*/ 	.byte	0x04, 0x1e
        /*006a*/ 	.short	(.L_85 - .L_84)
.L_84:
        /*006c*/ 	.word	0x00000000


	//----- nvinfo : EIATTR_CBANK_PARAM_SIZE
	.align		4
.L_85:
        /*0070*/ 	.byte	0x03, 0x19
        /*0072*/ 	.short	0x0020


	//----- nvinfo : EIATTR_PARAM_CBANK
	.align		4
        /*0074*/ 	.byte	0x04, 0x0a
        /*0076*/ 	.short	(.L_87 - .L_86)
	.align		4
.L_86:
        /*0078*/ 	.word	index@(.nv.constant0._Z16same_region_testPfmS_Pm)
        /*007c*/ 	.short	0x0380
        /*007e*/ 	.short	0x0020


	//----- nvinfo : EIATTR_SW_WAR
	.align		4
.L_87:
        /*0080*/ 	.byte	0x04, 0x36
        /*0082*/ 	.short	(.L_89 - .L_88)
.L_88:
        /*0084*/ 	.word	0x00000008
.L_89:


//--------------------- .nv.info._Z14bandwidth_testPfmmS_Pm --------------------------
	.section	.nv.info._Z14bandwidth_testPfmmS_Pm,"",@"SHT_CUDA_INFO"
	.sectionflags	@""
	.align	4


	//----- nvinfo : EIATTR_CUDA_API_VERSION
	.align		4
        /*0000*/ 	.byte	0x04, 0x37
        /*0002*/ 	.short	(.L_91 - .L_90)
.L_90:
        /*0004*/ 	.word	0x00000082


	//----- nvinfo : EIATTR_KPARAM_INFO
	.align		4
.L_91:
        /*0008*/ 	.byte	0x04, 0x17
        /*000a*/ 	.short	(.L_93 - .L_92)
.L_92:
        /*000c*/ 	.word	0x00000000
        /*0010*/ 	.short	0x0004
        /*0012*/ 	.short	0x0020
        /*0014*/ 	.byte	0x00, 0xf5, 0x21, 0x00


	//----- nvinfo : EIATTR_KPARAM_INFO
	.align		4
.L_93:
        /*0018*/ 	.byte	0x04, 0x17
        /*001a*/ 	.short	(.L_95 - .L_94)
.L_94:
        /*001c*/ 	.word	0x00000000
        /*0020*/ 	.short	0x0003
        /*0022*/ 	.short	0x0018
        /*0024*/ 	.byte	0x00, 0xf5, 0x21, 0x00


	//----- nvinfo : EIATTR_KPARAM_INFO
	.align		4
.L_95:
        /*0028*/ 	.byte	0x04, 0x17
        /*002a*/ 	.short	(.L_97 - .L_96)
.L_96:
        /*002c*/ 	.word	0x00000000
        /*0030*/ 	.short	0x0002
        /*0032*/ 	.short	0x0010
        /*0034*/ 	.byte	0x00, 0xf0, 0x21, 0x00


	//----- nvinfo : EIATTR_KPARAM_INFO
	.align		4
.L_97:
        /*0038*/ 	.byte	0x04, 0x17
        /*003a*/ 	.short	(.L_99 - .L_98)
.L_98:
        /*003c*/ 	.word	0x00000000
        /*0040*/ 	.short	0x0001
        /*0042*/ 	.short	0x0008
        /*0044*/ 	.byte	0x00, 0xf0, 0x21, 0x00


	//----- nvinfo : EIATTR_KPARAM_INFO
	.align		4
.L_99:
        /*0048*/ 	.byte	0x04, 0x17
        /*004a*/ 	.short	(.L_101 - .L_100)
.L_100:
        /*004c*/ 	.word	0x00000000
        /*0050*/ 	.short	0x0000
        /*0052*/ 	.short	0x0000
        /*0054*/ 	.byte	0x00, 0xf5, 0x21, 0x00


	//----- nvinfo : EIATTR_SPARSE_MMA_MASK
	.align		4
.L_101:
        /*0058*/ 	.byte	0x03, 0x50
        /*005a*/ 	.short	0x0000


	//----- nvinfo : EIATTR_MAXREG_COUNT
	.align		4
        /*005c*/ 	.byte	0x03, 0x1b
        /*005e*/ 	.short	0x00ff


	//----- nvinfo : EIATTR_NUM_BARRIERS
	.align		4
        /*0060*/ 	.byte	0x02, 0x4c
        /*0062*/ 	.byte	0x01
	.zero		1


	//----- nvinfo : EIATTR_MERCURY_ISA_VERSION
	.align		4
        /*0064*/ 	.byte	0x03, 0x5f
        /*0066*/ 	.short	0x0101


	//----- nvinfo : EIATTR_VRC_CTA_INIT_COUNT
	.align		4
        /*0068*/ 	.byte	0x02, 0x4a
	.zero		1
	.zero		1


	//----- nvinfo : EIATTR_EXIT_INSTR_OFFSETS
	.align		4
        /*006c*/ 	.byte	0x04, 0x1c
        /*006e*/ 	.short	(.L_103 - .L_102)


	//   ....[0]....
.L_102:
        /*0070*/ 	.word	0x00004510


	//   ....[1]....
        /*0074*/ 	.word	0x00004590


	//----- nvinfo : EIATTR_CRS_STACK_SIZE
	.align		4
.L_103:
        /*0078*/ 	.byte	0x04, 0x1e
        /*007a*/ 	.short	(.L_105 - .L_104)
.L_104:
        /*007c*/ 	.word	0x00000000


	//----- nvinfo : EIATTR_CBANK_PARAM_SIZE
	.align		4
.L_105:
        /*0080*/ 	.byte	0x03, 0x19
        /*0082*/ 	.short	0x0028


	//----- nvinfo : EIATTR_PARAM_CBANK
	.align		4
        /*0084*/ 	.byte	0x04, 0x0a
        /*0086*/ 	.short	(.L_107 - .L_106)
	.align		4
.L_106:
        /*0088*/ 	.word	index@(.nv.constant0._Z14bandwidth_testPfmmS_Pm)
        /*008c*/ 	.short	0x0380
        /*008e*/ 	.short	0x0028


	//----- nvinfo : EIATTR_SW_WAR
	.align		4
.L_107:
        /*0090*/ 	.byte	0x04, 0x36
        /*0092*/ 	.short	(.L_109 - .L_108)
.L_108:
        /*0094*/ 	.word	0x00000008
.L_109:


//--------------------- .nv.callgraph             --------------------------
	.section	.nv.callgraph,"",@"SHT_CUDA_CALLGRAPH"
	.align	4
	.sectionentsize	8
	.align		4
        /*0000*/ 	.word	0x00000000
	.align		4
        /*0004*/ 	.word	0xffffffff
	.align		4
        /*0008*/ 	.word	0x00000000
	.align		4
        /*000c*/ 	.word	0xfffffffe
	.align		4
        /*0010*/ 	.word	0x00000000
	.align		4
        /*0014*/ 	.word	0xfffffffd
	.align		4
        /*0018*/ 	.word	0x00000000
	.align		4
        /*001c*/ 	.word	0xfffffffc


//--------------------- .text._Z27aggressive_alternating_testPfmmS_Pm --------------------------
	.section	.text._Z27aggressive_alternating_testPfmmS_Pm,"ax",@progbits
	.align	128
        .global         _Z27aggressive_alternating_testPfmmS_Pm
        .type           _Z27aggressive_alternating_testPfmmS_Pm,@function
        .size           _Z27aggressive_alternating_testPfmmS_Pm,(.L_x_228 - _Z27aggressive_alternating_testPfmmS_Pm)
        .other          _Z27aggressive_alternating_testPfmmS_Pm,@"STO_CUDA_ENTRY STV_DEFAULT"
_Z27aggressive_alternating_testPfmmS_Pm:
.text._Z27aggressive_alternating_testPfmmS_Pm:
[----:B------:R-:W-:Y:S01]  /*0000*/  LDC R1, c[0x0][0x37c] ;  /* 0x0000df00ff017b82 */ /* 0x000fe20000000800 */
[----:B------:R-:W0:Y:S01]  /*0010*/  S2R R0, SR_TID.X ;  /* 0x0000000000007919 */ /* 0x000e220000002100 */
[----:B------:R-:W1:Y:S01]  /*0020*/  S2R R2, SR_CTAID.X ;  /* 0x0000000000027919 */ /* 0x000e620000002500 */
[----:B0-----:R-:W-:-:S13]  /*0030*/  ISETP.NE.AND P0, PT, R0, RZ, PT ;  /* 0x000000ff0000720c */ /* 0x001fda0003f05270 */
[----:B------:R-:W-:Y:S01]  /*0040*/  @!P0 CS2R R4, SR_CLOCKLO ;  /* 0x0000000000048805 */ /* 0x000fe20000015000 */
[----:B------:R-:W0:Y:S01]  /*0050*/  @!P0 S2R R6, SR_CgaCtaId ;  /* 0x0000000000068919 */ /* 0x000e220000008800 */
[----:B------:R-:W-:Y:S01]  /*0060*/  @!P0 MOV R3, 0x400 ;  /* 0x0000040000038802 */ /* 0x000fe20000000f00 */
[----:B------:R-:W2:Y:S01]  /*0070*/  LDCU UR4, c[0x0][0x38c] ;  /* 0x00007180ff0477ac */ /* 0x000ea20008000800 */
[----:B------:R-:W3:Y:S01]  /*0080*/  LDCU.64 UR6, c[0x0][0x388] ;  /* 0x00007100ff0677ac */ /* 0x000ee20008000a00 */
[----:B------:R-:W-:Y:S01]  /*0090*/  UMOV UR5, URZ ;  /* 0x000000ff00057c82 */ /* 0x000fe20008000000 */
[----:B--2---:R-:W-:Y:S01]  /*00a0*/  UISETP.NE.U32.AND UP0, UPT, UR4, URZ, UPT ;  /* 0x000000ff0400728c */ /* 0x004fe2000bf05070 */
[----:B0-----:R-:W-:Y:S01]  /*00b0*/  @!P0 LEA R7, R6, R3, 0x18 ;  /* 0x0000000306078211 */ /* 0x001fe200078ec0ff */
[----:B------:R-:W-:-:S04]  /*00c0*/  IMAD.SHL.U32 R3, R0, 0x10, RZ ;  /* 0x0000001000037824 */ /* 0x000fc800078e00ff */
[----:B------:R0:W-:Y:S01]  /*00d0*/  @!P0 STS.64 [R7], R4 ;  /* 0x0000000407008388 */ /* 0x0001e20000000a00 */
[----:B------:R-:W-:Y:S06]  /*00e0*/  BAR.SYNC.DEFER_BLOCKING 0x0 ;  /* 0x0000000000007b1d */ /* 0x000fec0000010000 */
[----:B-1-3--:R-:W-:Y:S05]  /*00f0*/  BRA.U UP0, `(.L_x_0) ;  /* 0x0000000100507547 */ /* 0x00afea000b800000 */
[----:B------:R-:W1:Y:S01]  /*0100*/  LDCU UR4, c[0x0][0x388] ;  /* 0x00007100ff0477ac */ /* 0x000e620008000800 */
[----:B------:R-:W-:Y:S01]  /*0110*/  IMAD.MOV.U32 R29, RZ, RZ, RZ ;  /* 0x000000ffff1d7224 */ /* 0x000fe200078e00ff */
[----:B-1----:R-:W1:Y:S01]  /*0120*/  I2F.U32.RP R6, UR4 ;  /* 0x0000000400067d06 */ /* 0x002e620008209000 */
[----:B------:R-:W-:-:S07]  /*0130*/  ISETP.NE.U32.AND P1, PT, RZ, UR4, PT ;  /* 0x00000004ff007c0c */ /* 0x000fce000bf25070 */
[----:B-1----:R-:W0:Y:S02]  /*0140*/  MUFU.RCP R6, R6 ;  /* 0x0000000600067308 */ /* 0x002e240000001000 */
[----:B0-----:R-:W-:-:S06]  /*0150*/  VIADD R4, R6, 0xffffffe ;  /* 0x0ffffffe06047836 */ /* 0x001fcc0000000000 */
[----:B------:R0:W1:Y:S02]  /*0160*/  F2I.FTZ.U32.TRUNC.NTZ R5, R4 ;  /* 0x0000000400057305 */ /* 0x000064000021f000 */
[----:B0-----:R-:W-:Y:S01]  /*0170*/  IMAD.MOV.U32 R4, RZ, RZ, RZ ;  /* 0x000000ffff047224 */ /* 0x001fe200078e00ff */
[----:B-1----:R-:W-:-:S05]  /*0180*/  IADD3 R7, PT, PT, RZ, -R5, RZ ;  /* 0x80000005ff077210 */ /* 0x002fca0007ffe0ff */
[----:B------:R-:W-:-:S04]  /*0190*/  IMAD R7, R7, UR4, RZ ;  /* 0x0000000407077c24 */ /* 0x000fc8000f8e02ff */
[----:B------:R-:W-:-:S06]  /*01a0*/  IMAD.HI.U32 R8, R5, R7, R4 ;  /* 0x0000000705087227 */ /* 0x000fcc00078e0004 */
[----:B------:R-:W-:-:S04]  /*01b0*/  IMAD.HI.U32 R8, R8, R3, RZ ;  /* 0x0000000308087227 */ /* 0x000fc800078e00ff */
[----:B------:R-:W-:-:S04]  /*01c0*/  IMAD.MOV R8, RZ, RZ, -R8 ;  /* 0x000000ffff087224 */ /* 0x000fc800078e0a08 */
[----:B------:R-:W-:-:S05]  /*01d0*/  IMAD R28, R8, UR4, R3 ;  /* 0x00000004081c7c24 */ /* 0x000fca000f8e0203 */
[----:B------:R-:W-:-:S13]  /*01e0*/  ISETP.GE.U32.AND P0, PT, R28, UR4, PT ;  /* 0x000000041c007c0c */ /* 0x000fda000bf06070 */
[----:B------:R-:W-:-:S04]  /*01f0*/  @P0 IADD3 R28, PT, PT, R28, -UR4, RZ ;  /* 0x800000041c1c0c10 */ /* 0x000fc8000fffe0ff */
[----:B------:R-:W-:-:S13]  /*0200*/  ISETP.GE.U32.AND P0, PT, R28, UR4, PT ;  /* 0x000000041c007c0c */ /* 0x000fda000bf06070 */
[----:B------:R-:W-:Y:S01]  /*0210*/  @P0 VIADD R28, R28, -UR4 ;  /* 0x800000041c1c0c36 */ /* 0x000fe20008000000 */
[----:B------:R-:W-:Y:S01]  /*0220*/  @!P1 LOP3.LUT R28, RZ, UR4, RZ, 0x33, !PT ;  /* 0x00000004ff1c9c12 */ /* 0x000fe2000f8e33ff */
[----:B------:R-:W-:Y:S06]  /*0230*/  BRA `(.L_x_1) ;  /* 0x0000000000087947 */ /* 0x000fec0003800000 */
.L_x_0:
[----:B0-----:R-:W-:-:S07]  /*0240*/  MOV R4, 0x260 ;  /* 0x0000026000047802 */ /* 0x001fce0000000f00 */
[----:B------:R-:W-:Y:S05]  /*0250*/  CALL.REL.NOINC `($__internal_0_$__cuda_sm20_rem_u64) ;  /* 0x00000020007c7944 */ /* 0x000fea0003c00000 */
.L_x_1:
[----:B------:R-:W0:Y:S01]  /*0260*/  LDCU UR4, c[0x0][0x388] ;  /* 0x00007100ff0477ac */ /* 0x000e220008000800 */
[----:B------:R-:W-:Y:S01]  /*0270*/  IMAD.MOV.U32 R4, RZ, RZ, RZ ;  /* 0x000000ffff047224 */ /* 0x000fe200078e00ff */
[C---:B------:R-:W-:Y:S01]  /*0280*/  IADD3 R13, PT, PT, R3.reuse, 0x7, RZ ;  /* 0x00000007030d7810 */ /* 0x040fe20007ffe0ff */
[C---:B------:R-:W-:Y:S01]  /*0290*/  VIADD R6, R3.reuse, 0x2 ;  /* 0x0000000203067836 */ /* 0x040fe20000000000 */
[----:B------:R-:W1:Y:S01]  /*02a0*/  LDCU.64 UR12, c[0x0][0x380] ;  /* 0x00007000ff0c77ac */ /* 0x000e620008000a00 */
[C---:B------:R-:W-:Y:S01]  /*02b0*/  VIADD R15, R3.reuse, 0x8 ;  /* 0x00000008030f7836 */ /* 0x040fe20000000000 */
[C---:B------:R-:W-:Y:S01]  /*02c0*/  IADD3 R22, PT, PT, R3.reuse, 0xa, RZ ;  /* 0x0000000a03167810 */ /* 0x040fe20007ffe0ff */
[C---:B------:R-:W-:Y:S01]  /*02d0*/  VIADD R17, R3.reuse, 0x9 ;  /* 0x0000000903117836 */ /* 0x040fe20000000000 */
[----:B------:R-:W2:Y:S01]  /*02e0*/  LDCU.64 UR8, c[0x0][0x390] ;  /* 0x00007200ff0877ac */ /* 0x000ea20008000a00 */
[C---:B------:R-:W-:Y:S01]  /*02f0*/  VIADD R23, R3.reuse, 0xb ;  /* 0x0000000b03177836 */ /* 0x040fe20000000000 */
[C---:B------:R-:W-:Y:S01]  /*0300*/  IADD3 R25, PT, PT, R3.reuse, 0xd, RZ ;  /* 0x0000000d03197810 */ /* 0x040fe20007ffe0ff */
[C---:B------:R-:W-:Y:S01]  /*0310*/  VIADD R24, R3.reuse, 0xc ;  /* 0x0000000c03187836 */ /* 0x040fe20000000000 */
[----:B------:R-:W3:Y:S01]  /*0320*/  LDCU.64 UR10, c[0x0][0x358] ;  /* 0x00006b00ff0a77ac */ /* 0x000ee20008000a00 */
[----:B------:R-:W-:-:S02]  /*0330*/  VIADD R26, R3, 0xe ;  /* 0x0000000e031a7836 */ /* 0x000fc40000000000 */
[----:B------:R-:W-:Y:S01]  /*0340*/  VIADD R27, R3, 0xf ;  /* 0x0000000f031b7836 */ /* 0x000fe20000000000 */
[----:B------:R-:W4:Y:S01]  /*0350*/  LDCU.64 UR14, c[0x0][0x380] ;  /* 0x00007000ff0e77ac */ /* 0x000f220008000a00 */
[----:B0-----:R-:W0:Y:S01]  /*0360*/  I2F.U32.RP R8, UR4 ;  /* 0x0000000400087d06 */ /* 0x001e220008209000 */
[C---:B-1----:R-:W-:Y:S01]  /*0370*/  LEA R18, P4, R28.reuse, UR12, 0x2 ;  /* 0x0000000c1c127c11 */ /* 0x042fe2000f8810ff */
[----:B------:R-:W1:Y:S03]  /*0380*/  LDCU UR12, c[0x0][0x38c] ;  /* 0x00007180ff0c77ac */ /* 0x000e660008000800 */
[----:B------:R-:W-:Y:S01]  /*0390*/  LEA.HI.X R19, R28, UR13, R29, 0x2, P4 ;  /* 0x0000000d1c137c11 */ /* 0x000fe2000a0f141d */
[----:B--2---:R-:W-:Y:S01]  /*03a0*/  USHF.L.U64.HI UR9, UR8, 0x2, UR9 ;  /* 0x0000000208097899 */ /* 0x004fe20008010209 */
[----:B------:R-:W-:Y:S01]  /*03b0*/  ISETP.NE.U32.AND P4, PT, RZ, UR4, PT ;  /* 0x00000004ff007c0c */ /* 0x000fe2000bf85070 */
[----:B------:R-:W-:Y:S01]  /*03c0*/  USHF.L.U32 UR8, UR8, 0x2, URZ ;  /* 0x0000000208087899 */ /* 0x000fe200080006ff */
[----:B------:R-:W2:Y:S01]  /*03d0*/  LDCU UR13, c[0x0][0x388] ;  /* 0x00007100ff0d77ac */ /* 0x000ea20008000800 */
[----:B0-----:R-:W0:Y:S02]  /*03e0*/  MUFU.RCP R8, R8 ;  /* 0x0000000800087308 */ /* 0x001e240000001000 */
[----:B0-----:R-:W-:-:S02]  /*03f0*/  IADD3 R9, PT, PT, R8, 0xffffffe, RZ ;  /* 0x0ffffffe08097810 */ /* 0x001fc40007ffe0ff */
[----:B------:R-:W-:-:S04]  /*0400*/  IADD3 R8, PT, PT, R3, 0x4, RZ ;  /* 0x0000000403087810 */ /* 0x000fc80007ffe0ff */
[----:B------:R-:W0:Y:S02]  /*0410*/  F2I.FTZ.U32.TRUNC.NTZ R5, R9 ;  /* 0x0000000900057305 */ /* 0x000e24000021f000 */
[----:B0-----:R-:W-:-:S04]  /*0420*/  IMAD.MOV R7, RZ, RZ, -R5 ;  /* 0x000000ffff077224 */ /* 0x001fc800078e0a05 */
[----:B------:R-:W-:-:S04]  /*0430*/  IMAD R7, R7, UR4, RZ ;  /* 0x0000000407077c24 */ /* 0x000fc8000f8e02ff */
[----:B------:R-:W-:Y:S01]  /*0440*/  IMAD.HI.U32 R11, R5, R7, R4 ;  /* 0x00000007050b7227 */ /* 0x000fe200078e0004 */
[----:B------:R-:W-:-:S03]  /*0450*/  IADD3 R5, PT, PT, R3, 0x1, RZ ;  /* 0x0000000103057810 */ /* 0x000fc60007ffe0ff */
[----:B------:R-:W-:Y:S02]  /*0460*/  VIADD R7, R3, 0x3 ;  /* 0x0000000303077836 */ /* 0x000fe40000000000 */
[----:B------:R-:W-:-:S04]  /*0470*/  IMAD.HI.U32 R4, R11, R5, RZ ;  /* 0x000000050b047227 */ /* 0x000fc800078e00ff */
[----:B------:R-:W-:-:S04]  /*0480*/  IMAD.HI.U32 R10, R11, R7, RZ ;  /* 0x000000070b0a7227 */ /* 0x000fc800078e00ff */
[----:B------:R-:W-:Y:S01]  /*0490*/  IMAD.HI.U32 R9, R11, R6, RZ ;  /* 0x000000060b097227 */ /* 0x000fe200078e00ff */
[----:B------:R-:W-:-:S03]  /*04a0*/  IADD3 R14, PT, PT, -R10, RZ, RZ ;  /* 0x000000ff0a0e7210 */ /* 0x000fc60007ffe1ff */
[----:B------:R-:W-:-:S04]  /*04b0*/  IMAD.HI.U32 R11, R11, R8, RZ ;  /* 0x000000080b0b7227 */ /* 0x000fc800078e00ff */
[----:B------:R-:W-:Y:S02]  /*04c0*/  IMAD.MOV R4, RZ, RZ, -R4 ;  /* 0x000000ffff047224 */ /* 0x000fe400078e0a04 */
[----:B------:R-:W-:Y:S02]  /*04d0*/  IMAD.MOV R9, RZ, RZ, -R9 ;  /* 0x000000ffff097224 */ /* 0x000fe400078e0a09 */
[----:B------:R-:W-:Y:S02]  /*04e0*/  IMAD.MOV R11, RZ, RZ, -R11 ;  /* 0x000000ffff0b7224 */ /* 0x000fe400078e0a0b */
[----:B------:R-:W-:Y:S02]  /*04f0*/  IMAD R14, R14, UR4, R7 ;  /* 0x000000040e0e7c24 */ /* 0x000fe4000f8e0207 */
[----:B------:R-:W-:Y:S02]  /*0500*/  IMAD R10, R4, UR4, R5 ;  /* 0x00000004040a7c24 */ /* 0x000fe4000f8e0205 */
[----:B------:R-:W-:Y:S01]  /*0510*/  IMAD R12, R9, UR4, R6 ;  /* 0x00000004090c7c24 */ /* 0x000fe2000f8e0206 */
[----:B------:R-:W-:Y:S01]  /*0520*/  ISETP.GE.U32.AND P2, PT, R14, UR4, PT ;  /* 0x000000040e007c0c */ /* 0x000fe2000bf46070 */
[----:B------:R-:W-:Y:S01]  /*0530*/  IMAD R16, R11, UR4, R8 ;  /* 0x000000040b107c24 */ /* 0x000fe2000f8e0208 */
[----:B------:R-:W-:Y:S01]  /*0540*/  ISETP.GE.U32.AND P0, PT, R10, UR4, PT ;  /* 0x000000040a007c0c */ /* 0x000fe2000bf06070 */
[----:B------:R-:W-:Y:S01]  /*0550*/  VIADD R11, R3, 0x6 ;  /* 0x00000006030b7836 */ /* 0x000fe20000000000 */
[----:B------:R-:W-:-:S02]  /*0560*/  ISETP.GE.U32.AND P1, PT, R12, UR4, PT ;  /* 0x000000040c007c0c */ /* 0x000fc4000bf26070 */
[----:B------:R-:W-:Y:S02]  /*0570*/  ISETP.GE.U32.AND P3, PT, R16, UR4, PT ;  /* 0x0000000410007c0c */ /* 0x000fe4000bf66070 */
[----:B------:R-:W-:-:S05]  /*0580*/  LOP3.LUT R9, RZ, UR4, RZ, 0x33, !PT ;  /* 0x00000004ff097c12 */ /* 0x000fca000f8e33ff */
[----:B------:R-:W-:Y:S02]  /*0590*/  @P2 VIADD R14, R14, -UR4 ;  /* 0x800000040e0e2c36 */ /* 0x000fe40008000000 */
[----:B------:R-:W-:Y:S02]  /*05a0*/  @P0 VIADD R10, R10, -UR4 ;  /* 0x800000040a0a0c36 */ /* 0x000fe40008000000 */
[----:B------:R-:W-:Y:S02]  /*05b0*/  @P1 IADD3 R12, PT, PT, R12, -UR4, RZ ;  /* 0x800000040c0c1c10 */ /* 0x000fe4000fffe0ff */
[----:B------:R-:W-:Y:S01]  /*05c0*/  @P3 VIADD R16, R16, -UR4 ;  /* 0x8000000410103c36 */ /* 0x000fe20008000000 */
[----:B------:R-:W-:Y:S02]  /*05d0*/  ISETP.GE.U32.AND P1, PT, R14, UR4, PT ;  /* 0x000000040e007c0c */ /* 0x000fe4000bf26070 */
[----:B------:R-:W-:Y:S02]  /*05e0*/  ISETP.GE.U32.AND P2, PT, R12, UR4, PT ;  /* 0x000000040c007c0c */ /* 0x000fe4000bf46070 */
[----:B------:R-:W-:-:S02]  /*05f0*/  ISETP.GE.U32.AND P3, PT, R10, UR4, PT ;  /* 0x000000040a007c0c */ /* 0x000fc4000bf66070 */
[----:B------:R-:W-:-:S07]  /*0600*/  ISETP.GE.U32.AND P0, PT, R16, UR4, PT ;  /* 0x0000000410007c0c */ /* 0x000fce000bf06070 */
[----:B------:R-:W-:Y:S02]  /*0610*/  @P1 VIADD R14, R14, -UR4 ;  /* 0x800000040e0e1c36 */ /* 0x000fe40008000000 */
[----:B------:R-:W-:Y:S02]  /*0620*/  @P2 VIADD R12, R12, -UR4 ;  /* 0x800000040c0c2c36 */ /* 0x000fe40008000000 */
[----:B------:R-:W-:Y:S02]  /*0630*/  @P3 IADD3 R10, PT, PT, R10, -UR4, RZ ;  /* 0x800000040a0a3c10 */ /* 0x000fe4000fffe0ff */
[----:B------:R-:W-:Y:S01]  /*0640*/  @P0 IADD3 R16, PT, PT, R16, -UR4, RZ ;  /* 0x8000000410100c10 */ /* 0x000fe2000fffe0ff */
[----:B------:R-:W-:Y:S01]  /*0650*/  UMOV UR4, URZ ;  /* 0x000000ff00047c82 */ /* 0x000fe20008000000 */
[C---:B------:R-:W-:Y:S02]  /*0660*/  SEL R10, R9.reuse, R10, !P4 ;  /* 0x0000000a090a7207 */ /* 0x040fe40006000000 */
[----:B------:R-:W-:-:S02]  /*0670*/  SEL R12, R9, R12, !P4 ;  /* 0x0000000c090c7207 */ /* 0x000fc40006000000 */
[C---:B------:R-:W-:Y:S02]  /*0680*/  SEL R14, R9.reuse, R14, !P4 ;  /* 0x0000000e090e7207 */ /* 0x040fe40006000000 */
[----:B------:R-:W-:Y:S01]  /*0690*/  SEL R16, R9, R16, !P4 ;  /* 0x0000001009107207 */ /* 0x000fe20006000000 */
[----:B------:R-:W-:Y:S02]  /*06a0*/  VIADD R9, R3, 0x5 ;  /* 0x0000000503097836 */ /* 0x000fe40000000000 */
[----:B-1234-:R-:W-:-:S07]  /*06b0*/  HFMA2 R3, -RZ, RZ, 0, 0 ;  /* 0x00000000ff037431 */ /* 0x01efce00000001ff */
.L_x_28:
[----:B------:R-:W-:Y:S01]  /*06c0*/  IADD3 R20, P0, PT, R18, UR8, RZ ;  /* 0x0000000812147c10 */ /* 0x000fe2000ff1e0ff */
[----:B------:R-:W2:Y:S03]  /*06d0*/  LDG.E.STRONG.GPU R4, desc[UR10][R18.64] ;  /* 0x0000000a12047981 */ /* 0x000ea6000c1ef900 */
[----:B------:R-:W-:-:S06]  /*06e0*/  IADD3.X R21, PT, PT, R19, UR9, RZ, P0, !PT ;  /* 0x0000000913157c10 */ /* 0x000fcc00087fe4ff */
[----:B------:R0:W3:Y:S01]  /*06f0*/  LDG.E.STRONG.GPU R21, desc[UR10][R20.64] ;  /* 0x0000000a14157981 */ /* 0x0000e2000c1ef900 */
[----:B------:R-:W-:-:S13]  /*0700*/  ISETP.NE.U32.AND P0, PT, RZ, UR12, PT ;  /* 0x0000000cff007c0c */ /* 0x000fda000bf05070 */
[----:B0-----:R-:W-:Y:S02]  /*0710*/  @!P0 IMAD.MOV.U32 R20, RZ, RZ, R10 ;  /* 0x000000ffff148224 */ /* 0x001fe400078e000a */
[----:B--2---:R-:W-:-:S04]  /*0720*/  FADD R4, R4, R3 ;  /* 0x0000000304047221 */ /* 0x004fc80000000000 */
[----:B---3--:R-:W-:Y:S01]  /*0730*/  FADD R30, R4, R21 ;  /* 0x00000015041e7221 */ /* 0x008fe20000000000 */
[----:B------:R-:W-:Y:S01]  /*0740*/  @!P0 IMAD.MOV.U32 R21, RZ, RZ, RZ ;  /* 0x000000ffff158224 */ /* 0x000fe200078e00ff */
[----:B------:R-:W-:Y:S06]  /*0750*/  @!P0 BRA `(.L_x_2) ;  /* 0x0000000000148947 */ /* 0x000fec0003800000 */
[----:B------:R-:W-:Y:S02]  /*0760*/  MOV R3, R5 ;  /* 0x0000000500037202 */ /* 0x000fe40000000f00 */
[----:B------:R-:W-:-:S07]  /*0770*/  MOV R4, 0x790 ;  /* 0x0000079000047802 */ /* 0x000fce0000000f00 */
[----:B------:R-:W-:Y:S05]  /*0780*/  CALL.REL.NOINC `($__internal_0_$__cuda_sm20_rem_u64) ;  /* 0x0000001c00307944 */ /* 0x000fea0003c00000 */
[----:B------:R-:W-:Y:S02]  /*0790*/  IMAD.MOV.U32 R20, RZ, RZ, R28 ;  /* 0x000000ffff147224 */ /* 0x000fe400078e001c */
[----:B------:R-:W-:-:S07]  /*07a0*/  IMAD.MOV.U32 R21, RZ, RZ, R29 ;  /* 0x000000ffff157224 */ /* 0x000fce00078e001d */
.L_x_2:
[----:B------:R-:W-:-:S04]  /*07b0*/  LEA R28, P0, R20, UR14, 0x2 ;  /* 0x0000000e141c7c11 */ /* 0x000fc8000f8010ff */
[----:B------:R-:W-:Y:S02]  /*07c0*/  LEA.HI.X R29, R20, UR15, R21, 0x2, P0 ;  /* 0x0000000f141d7c11 */ /* 0x000fe400080f1415 */
[----:B------:R-:W-:-:S04]  /*07d0*/  IADD3 R20, P0, PT, R28, UR8, RZ ;  /* 0x000000081c147c10 */ /* 0x000fc8000ff1e0ff */
[----:B------:R-:W-:Y:S02]  /*07e0*/  IADD3.X R21, PT, PT, R29, UR9, RZ, P0, !PT ;  /* 0x000000091d157c10 */ /* 0x000fe400087fe4ff */
[----:B------:R-:W2:Y:S04]  /*07f0*/  LDG.E.STRONG.GPU R29, desc[UR10][R28.64] ;  /* 0x0000000a1c1d7981 */ /* 0x000ea8000c1ef900 */
[----:B------:R0:W3:Y:S01]  /*0800*/  LDG.E.STRONG.GPU R21, desc[UR10][R20.64] ;  /* 0x0000000a14157981 */ /* 0x0000e2000c1ef900 */
[----:B------:R-:W-:-:S13]  /*0810*/  ISETP.NE.U32.AND P0, PT, RZ, UR12, PT ;  /* 0x0000000cff007c0c */ /* 0x000fda000bf05070 */
[----:B0-----:R-:W-:Y:S01]  /*0820*/  @!P0 MOV R20, R12 ;  /* 0x0000000c00148202 */ /* 0x001fe20000000f00 */
[----:B--2---:R-:W-:-:S04]  /*0830*/  FADD R30, R30, R29 ;  /* 0x0000001d1e1e7221 */ /* 0x004fc80000000000 */
[----:B---3--:R-:W-:Y:S01]  /*0840*/  FADD R30, R30, R21 ;  /* 0x000000151e1e7221 */ /* 0x008fe20000000000 */
[----:B------:R-:W-:Y:S01]  /*0850*/  @!P0 IMAD.MOV.U32 R21, RZ, RZ, RZ ;  /* 0x000000ffff158224 */ /* 0x000fe200078e00ff */
[----:B------:R-:W-:Y:S06]  /*0860*/  @!P0 BRA `(.L_x_3) ;  /* 0x0000000000148947 */ /* 0x000fec0003800000 */
[----:B------:R-:W-:Y:S01]  /*0870*/  IMAD.MOV.U32 R3, RZ, RZ, R6 ;  /* 0x000000ffff037224 */ /* 0x000fe200078e0006 */
[----:B------:R-:W-:-:S07]  /*0880*/  MOV R4, 0x8a0 ;  /* 0x000008a000047802 */ /* 0x000fce0000000f00 */
[----:B------:R-:W-:Y:S05]  /*0890*/  CALL.REL.NOINC `($__internal_0_$__cuda_sm20_rem_u64) ;  /* 0x0000001800ec7944 */ /* 0x000fea0003c00000 */
[----:B------:R-:W-:Y:S01]  /*08a0*/  MOV R20, R28 ;  /* 0x0000001c00147202 */ /* 0x000fe20000000f00 */
[----:B------:R-:W-:-:S07]  /*08b0*/  IMAD.MOV.U32 R21, RZ, RZ, R29 ;  /* 0x000000ffff157224 */ /* 0x000fce00078e001d */
.L_x_3:
[----:B------:R-:W-:-:S04]  /*08c0*/  LEA R28, P0, R20, UR14, 0x2 ;  /* 0x0000000e141c7c11 */ /* 0x000fc8000f8010ff */
[----:B------:R-:W-:Y:S02]  /*08d0*/  LEA.HI.X R29, R20, UR15, R21, 0x2, P0 ;  /* 0x0000000f141d7c11 */ /* 0x000fe400080f1415 */
[----:B------:R-:W-:-:S04]  /*08e0*/  IADD3 R20, P0, PT, R28, UR8, RZ ;  /* 0x000000081c147c10 */ /* 0x000fc8000ff1e0ff */
[----:B------:R-:W-:Y:S02]  /*08f0*/  IADD3.X R21, PT, PT, R29, UR9, RZ, P0, !PT ;  /* 0x000000091d157c10 */ /* 0x000fe400087fe4ff */
[----:B------:R-:W2:Y:S04]  /*0900*/  LDG.E.STRONG.GPU R29, desc[UR10][R28.64] ;  /* 0x0000000a1c1d7981 */ /* 0x000ea8000c1ef900 */
[----:B------:R0:W3:Y:S01]  /*0910*/  LDG.E.STRONG.GPU R21, desc[UR10][R20.64] ;  /* 0x0000000a14157981 */ /* 0x0000e2000c1ef900 */
[----:B------:R-:W-:-:S13]  /*0920*/  ISETP.NE.U32.AND P0, PT, RZ, UR12, PT ;  /* 0x0000000cff007c0c */ /* 0x000fda000bf05070 */
[----:B0-----:R-:W-:Y:S02]  /*0930*/  @!P0 IMAD.MOV.U32 R20, RZ, RZ, R14 ;  /* 0x000000ffff148224 */ /* 0x001fe400078e000e */
[----:B--2---:R-:W-:-:S04]  /*0940*/  FADD R30, R30, R29 ;  /* 0x0000001d1e1e7221 */ /* 0x004fc80000000000 */
[----:B---3--:R-:W-:Y:S01]  /*0950*/  FADD R30, R30, R21 ;  /* 0x000000151e1e7221 */ /* 0x008fe20000000000 */
[----:B------:R-:W-:Y:S01]  /*0960*/  @!P0 MOV R21, RZ ;  /* 0x000000ff00158202 */ /* 0x000fe20000000f00 */
[----:B------:R-:W-:Y:S06]  /*0970*/  @!P0 BRA `(.L_x_4) ;  /* 0x0000000000148947 */ /* 0x000fec0003800000 */
[----:B------:R-:W-:Y:S01]  /*0980*/  IMAD.MOV.U32 R3, RZ, RZ, R7 ;  /* 0x000000ffff037224 */ /* 0x000fe200078e0007 */
[----:B------:R-:W-:-:S07]  /*0990*/  MOV R4, 0x9b0 ;  /* 0x000009b000047802 */ /* 0x000fce0000000f00 */
[----:B------:R-:W-:Y:S05]  /*09a0*/  CALL.REL.NOINC `($__internal_0_$__cuda_sm20_rem_u64) ;  /* 0x0000001800a87944 */ /* 0x000fea0003c00000 */
[----:B------:R-:W-:Y:S01]  /*09b0*/  IMAD.MOV.U32 R20, RZ, RZ, R28 ;  /* 0x000000ffff147224 */ /* 0x000fe200078e001c */
[----:B------:R-:W-:-:S07]  /*09c0*/  MOV R21, R29 ;  /* 0x0000001d00157202 */ /* 0x000fce0000000f00 */
.L_x_4:
        /* <DEDUP_REMOVED lines=17> */
.L_x_5:
[----:B------:R-:W-:-:S04]  /*0ae0*/  LEA R28, P0, R20, UR14, 0x2 ;  /* 0x0000000e141c7c11 */ /* 0x000fc8000f8010ff */
[----:B------:R-:W-:Y:S02]  /*0af0*/  LEA.HI.X R29, R20, UR15, R21, 0x2, P0 ;  /* 0x0000000f141d7c11 */ /* 0x000fe400080f1415 */
[----:B------:R-:W-:-:S04]  /*0b00*/  IADD3 R20, P0, PT, R28, UR8, RZ ;  /* 0x000000081c147c10 */ /* 0x000fc8000ff1e0ff */
[----:B------:R-:W-:Y:S02]  /*0b10*/  IADD3.X R21, PT, PT, R29, UR9, RZ, P0, !PT ;  /* 0x000000091d157c10 */ /* 0x000fe400087fe4ff */
[----:B------:R-:W2:Y:S04]  /*0b20*/  LDG.E.STRONG.GPU R29, desc[UR10][R28.64] ;  /* 0x0000000a1c1d7981 */ /* 0x000ea8000c1ef900 */
[----:B------:R-:W3:Y:S01]  /*0b30*/  LDG.E.STRONG.GPU R21, desc[UR10][R20.64] ;  /* 0x0000000a14157981 */ /* 0x000ee2000c1ef900 */
[----:B------:R-:W-:Y:S01]  /*0b40*/  UISETP.NE.U32.AND UP0, UPT, UR12, URZ, UPT ;  /* 0x000000ff0c00728c */ /* 0x000fe2000bf05070 */
[----:B--2---:R-:W-:-:S04]  /*0b50*/  FADD R30, R30, R29 ;  /* 0x0000001d1e1e7221 */ /* 0x004fc80000000000 */
[----:B---3--:R-:W-:-:S04]  /*0b60*/  FADD R30, R30, R21 ;  /* 0x000000151e1e7221 */ /* 0x008fc80000000000 */
[----:B------:R-:W-:Y:S05]  /*0b70*/  BRA.U UP0, `(.L_x_6) ;  /* 0x00000001004c7547 */ /* 0x000fea000b800000 */
[----:B------:R-:W0:Y:S01]  /*0b80*/  I2F.U32.RP R4, UR13 ;  /* 0x0000000d00047d06 */ /* 0x000e220008209000 */
[----:B------:R-:W-:Y:S01]  /*0b90*/  IMAD.MOV.U32 R20, RZ, RZ, RZ ;  /* 0x000000ffff147224 */ /* 0x000fe200078e00ff */
[----:B------:R-:W-:-:S06]  /*0ba0*/  ISETP.NE.U32.AND P1, PT, RZ, UR13, PT ;  /* 0x0000000dff007c0c */ /* 0x000fcc000bf25070 */
[----:B0-----:R-:W0:Y:S02]  /*0bb0*/  MUFU.RCP R4, R4 ;  /* 0x0000000400047308 */ /* 0x001e240000001000 */
[----:B0-----:R-:W-:-:S06]  /*0bc0*/  IADD3 R21, PT, PT, R4, 0xffffffe, RZ ;  /* 0x0ffffffe04157810 */ /* 0x001fcc0007ffe0ff */
[----:B------:R-:W0:Y:S02]  /*0bd0*/  F2I.FTZ.U32.TRUNC.NTZ R21, R21 ;  /* 0x0000001500157305 */ /* 0x000e24000021f000 */
[----:B0-----:R-:W-:-:S04]  /*0be0*/  IMAD.MOV R3, RZ, RZ, -R21 ;  /* 0x000000ffff037224 */ /* 0x001fc800078e0a15 */
[----:B------:R-:W-:-:S04]  /*0bf0*/  IMAD R3, R3, UR13, RZ ;  /* 0x0000000d03037c24 */ /* 0x000fc8000f8e02ff */
[----:B------:R-:W-:-:S04]  /*0c00*/  IMAD.HI.U32 R20, R21, R3, R20 ;  /* 0x0000000315147227 */ /* 0x000fc800078e0014 */
[----:B------:R-:W-:Y:S02]  /*0c10*/  HFMA2 R21, -RZ, RZ, 0, 0 ;  /* 0x00000000ff157431 */ /* 0x000fe400000001ff */
[----:B------:R-:W-:-:S05]  /*0c20*/  IMAD.HI.U32 R3, R20, R9, RZ ;  /* 0x0000000914037227 */ /* 0x000fca00078e00ff */
[----:B------:R-:W-:-:S05]  /*0c30*/  IADD3 R20, PT, PT, -R3, RZ, RZ ;  /* 0x000000ff03147210 */ /* 0x000fca0007ffe1ff */
[----:B------:R-:W-:-:S05]  /*0c40*/  IMAD R20, R20, UR13, R9 ;  /* 0x0000000d14147c24 */ /* 0x000fca000f8e0209 */
[----:B------:R-:W-:-:S13]  /*0c50*/  ISETP.GE.U32.AND P0, PT, R20, UR13, PT ;  /* 0x0000000d14007c0c */ /* 0x000fda000bf06070 */
[----:B------:R-:W-:-:S05]  /*0c60*/  @P0 VIADD R20, R20, -UR13 ;  /* 0x8000000d14140c36 */ /* 0x000fca0008000000 */
[----:B------:R-:W-:-:S13]  /*0c70*/  ISETP.GE.U32.AND P0, PT, R20, UR13, PT ;  /* 0x0000000d14007c0c */ /* 0x000fda000bf06070 */
[----:B------:R-:W-:Y:S01]  /*0c80*/  @P0 VIADD R20, R20, -UR13 ;  /* 0x8000000d14140c36 */ /* 0x000fe20008000000 */
[----:B------:R-:W-:Y:S01]  /*0c90*/  @!P1 LOP3.LUT R20, RZ, UR13, RZ, 0x33, !PT ;  /* 0x0000000dff149c12 */ /* 0x000fe2000f8e33ff */
[----:B------:R-:W-:Y:S06]  /*0ca0*/  BRA `(.L_x_7) ;  /* 0x0000000000147947 */ /* 0x000fec0003800000 */
.L_x_6:
[----:B------:R-:W-:Y:S01]  /*0cb0*/  IMAD.MOV.U32 R3, RZ, RZ, R9 ;  /* 0x000000ffff037224 */ /* 0x000fe200078e0009 */
[----:B------:R-:W-:-:S07]  /*0cc0*/  MOV R4, 0xce0 ;  /* 0x00000ce000047802 */ /* 0x000fce0000000f00 */
[----:B------:R-:W-:Y:S05]  /*0cd0*/  CALL.REL.NOINC `($__internal_0_$__cuda_sm20_rem_u64) ;  /* 0x0000001400dc7944 */ /* 0x000fea0003c00000 */
[----:B------:R-:W-:Y:S01]  /*0ce0*/  IMAD.MOV.U32 R20, RZ, RZ, R28 ;  /* 0x000000ffff147224 */ /* 0x000fe200078e001c */
[----:B------:R-:W-:-:S07]  /*0cf0*/  MOV R21, R29 ;  /* 0x0000001d00157202 */ /* 0x000fce0000000f00 */
.L_x_7:
        /* <DEDUP_REMOVED lines=11> */
[----:B------:R-:W-:Y:S01]  /*0db0*/  HFMA2 R20, -RZ, RZ, 0, 0 ;  /* 0x00000000ff147431 */ /* 0x000fe200000001ff */
[----:B------:R-:W-:-:S06]  /*0dc0*/  ISETP.NE.U32.AND P1, PT, RZ, UR13, PT ;  /* 0x0000000dff007c0c */ /* 0x000fcc000bf25070 */
[----:B0-----:R-:W0:Y:S02]  /*0dd0*/  MUFU.RCP R4, R4 ;  /* 0x0000000400047308 */ /* 0x001e240000001000 */
[----:B0-----:R-:W-:-:S06]  /*0de0*/  VIADD R21, R4, 0xffffffe ;  /* 0x0ffffffe04157836 */ /* 0x001fcc0000000000 */
[----:B------:R-:W0:Y:S02]  /*0df0*/  F2I.FTZ.U32.TRUNC.NTZ R21, R21 ;  /* 0x0000001500157305 */ /* 0x000e24000021f000 */
[----:B0-----:R-:W-:-:S04]  /*0e00*/  IMAD.MOV R3, RZ, RZ, -R21 ;  /* 0x000000ffff037224 */ /* 0x001fc800078e0a15 */
[----:B------:R-:W-:-:S04]  /*0e10*/  IMAD R3, R3, UR13, RZ ;  /* 0x0000000d03037c24 */ /* 0x000fc8000f8e02ff */
[----:B------:R-:W-:-:S04]  /*0e20*/  IMAD.HI.U32 R20, R21, R3, R20 ;  /* 0x0000000315147227 */ /* 0x000fc800078e0014 */
[----:B------:R-:W-:Y:S02]  /*0e30*/  IMAD.MOV.U32 R21, RZ, RZ, RZ ;  /* 0x000000ffff157224 */ /* 0x000fe400078e00ff */
[----:B------:R-:W-:-:S04]  /*0e40*/  IMAD.HI.U32 R3, R20, R11, RZ ;  /* 0x0000000b14037227 */ /* 0x000fc800078e00ff */
[----:B------:R-:W-:-:S04]  /*0e50*/  IMAD.MOV R20, RZ, RZ, -R3 ;  /* 0x000000ffff147224 */ /* 0x000fc800078e0a03 */
[----:B------:R-:W-:-:S05]  /*0e60*/  IMAD R20, R20, UR13, R11 ;  /* 0x0000000d14147c24 */ /* 0x000fca000f8e020b */
[----:B------:R-:W-:-:S13]  /*0e70*/  ISETP.GE.U32.AND P0, PT, R20, UR13, PT ;  /* 0x0000000d14007c0c */ /* 0x000fda000bf06070 */
[----:B------:R-:W-:-:S05]  /*0e80*/  @P0 VIADD R20, R20, -UR13 ;  /* 0x8000000d14140c36 */ /* 0x000fca0008000000 */
[----:B------:R-:W-:-:S13]  /*0e90*/  ISETP.GE.U32.AND P0, PT, R20, UR13, PT ;  /* 0x0000000d14007c0c */ /* 0x000fda000bf06070 */
[----:B------:R-:W-:Y:S02]  /*0ea0*/  @P0 IADD3 R20, PT, PT, R20, -UR13, RZ ;  /* 0x8000000d14140c10 */ /* 0x000fe4000fffe0ff */
[----:B------:R-:W-:Y:S01]  /*0eb0*/  @!P1 LOP3.LUT R20, RZ, UR13, RZ, 0x33, !PT ;  /* 0x0000000dff149c12 */ /* 0x000fe2000f8e33ff */
[----:B------:R-:W-:Y:S06]  /*0ec0*/  BRA `(.L_x_9) ;  /* 0x0000000000147947 */ /* 0x000fec0003800000 */
.L_x_8:
[----:B------:R-:W-:Y:S01]  /*0ed0*/  IMAD.MOV.U32 R3, RZ, RZ, R11 ;  /* 0x000000ffff037224 */ /* 0x000fe200078e000b */
[----:B------:R-:W-:-:S07]  /*0ee0*/  MOV R4, 0xf00 ;  /* 0x00000f0000047802 */ /* 0x000fce0000000f00 */
[----:B------:R-:W-:Y:S05]  /*0ef0*/  CALL.REL.NOINC `($__internal_0_$__cuda_sm20_rem_u64) ;  /* 0x0000001400547944 */ /* 0x000fea0003c00000 */
[----:B------:R-:W-:Y:S01]  /*0f00*/  MOV R20, R28 ;  /* 0x0000001c00147202 */ /* 0x000fe20000000f00 */
[----:B------:R-:W-:-:S07]  /*0f10*/  IMAD.MOV.U32 R21, RZ, RZ, R29 ;  /* 0x000000ffff157224 */ /* 0x000fce00078e001d */
.L_x_9:
        /* <DEDUP_REMOVED lines=14> */
[----:B0-----:R-:W-:-:S06]  /*1000*/  VIADD R21, R4, 0xffffffe ;  /* 0x0ffffffe04157836 */ /* 0x001fcc0000000000 */
[----:B------:R-:W0:Y:S02]  /*1010*/  F2I.FTZ.U32.TRUNC.NTZ R21, R21 ;  /* 0x0000001500157305 */ /* 0x000e24000021f000 */
[----:B0-----:R-:W-:-:S05]  /*1020*/  IADD3 R3, PT, PT, RZ, -R21, RZ ;  /* 0x80000015ff037210 */ /* 0x001fca0007ffe0ff */
[----:B------:R-:W-:-:S04]  /*1030*/  IMAD R3, R3, UR13, RZ ;  /* 0x0000000d03037c24 */ /* 0x000fc8000f8e02ff */
[----:B------:R-:W-:-:S04]  /*1040*/  IMAD.HI.U32 R20, R21, R3, R20 ;  /* 0x0000000315147227 */ /* 0x000fc800078e0014 */
[----:B------:R-:W-:Y:S02]  /*1050*/  IMAD.MOV.U32 R21, RZ, RZ, RZ ;  /* 0x000000ffff157224 */ /* 0x000fe400078e00ff */
        /* <DEDUP_REMOVED lines=9> */
.L_x_10:
[----:B------:R-:W-:Y:S02]  /*10f0*/  MOV R3, R13 ;  /* 0x0000000d00037202 */ /* 0x000fe40000000f00 */
[----:B------:R-:W-:-:S07]  /*1100*/  MOV R4, 0x1120 ;  /* 0x0000112000047802 */ /* 0x000fce0000000f00 */
[----:B------:R-:W-:Y:S05]  /*1110*/  CALL.REL.NOINC `($__internal_0_$__cuda_sm20_rem_u64) ;  /* 0x0000001000cc7944 */ /* 0x000fea0003c00000 */
[----:B------:R-:W-:Y:S02]  /*1120*/  IMAD.MOV.U32 R20, RZ, RZ, R28 ;  /* 0x000000ffff147224 */ /* 0x000fe400078e001c */
[----:B------:R-:W-:-:S07]  /*1130*/  IMAD.MOV.U32 R21, RZ, RZ, R29 ;  /* 0x000000ffff157224 */ /* 0x000fce00078e001d */
.L_x_11:
        /* <DEDUP_REMOVED lines=29> */
.L_x_12:
[----:B------:R-:W-:Y:S01]  /*1310*/  IMAD.MOV.U32 R3, RZ, RZ, R15 ;  /* 0x000000ffff037224 */ /* 0x000fe200078e000f */
[----:B------:R-:W-:-:S07]  /*1320*/  MOV R4, 0x1340 ;  /* 0x0000134000047802 */ /* 0x000fce0000000f00 */
[----:B------:R-:W-:Y:S05]  /*1330*/  CALL.REL.NOINC `($__internal_0_$__cuda_sm20_rem_u64) ;  /* 0x0000001000447944 */ /* 0x000fea0003c00000 */
[----:B------:R-:W-:Y:S01]  /*1340*/  IMAD.MOV.U32 R20, RZ, RZ, R28 ;  /* 0x000000ffff147224 */ /* 0x000fe200078e001c */
[----:B------:R-:W-:-:S07]  /*1350*/  MOV R21, R29 ;  /* 0x0000001d00157202 */ /* 0x000fce0000000f00 */
.L_x_13:
        /* <DEDUP_REMOVED lines=29> */
.L_x_14:
[----:B------:R-:W-:Y:S01]  /*1530*/  IMAD.MOV.U32 R3, RZ, RZ, R17 ;  /* 0x000000ffff037224 */ /* 0x000fe200078e0011 */
[----:B------:R-:W-:-:S07]  /*1540*/  MOV R4, 0x1560 ;  /* 0x0000156000047802 */ /* 0x000fce0000000f00 */
[----:B------:R-:W-:Y:S05]  /*1550*/  CALL.REL.NOINC `($__internal_0_$__cuda_sm20_rem_u64) ;  /* 0x0000000c00bc7944 */ /* 0x000fea0003c00000 */
[----:B------:R-:W-:Y:S01]  /*1560*/  MOV R20, R28 ;  /* 0x0000001c00147202 */ /* 0x000fe20000000f00 */
[----:B------:R-:W-:-:S07]  /*1570*/  IMAD.MOV.U32 R21, RZ, RZ, R29 ;  /* 0x000000ffff157224 */ /* 0x000fce00078e001d */
.L_x_15:
        /* <DEDUP_REMOVED lines=29> */
.L_x_16:
[----:B------:R-:W-:Y:S02]  /*1750*/  MOV R3, R22 ;  /* 0x0000001600037202 */ /* 0x000fe40000000f00 */
[----:B------:R-:W-:-:S07]  /*1760*/  MOV R4, 0x1780 ;  /* 0x0000178000047802 */ /* 0x000fce0000000f00 */
[----:B------:R-:W-:Y:S05]  /*1770*/  CALL.REL.NOINC `($__internal_0_$__cuda_sm20_rem_u64) ;  /* 0x0000000c00347944 */ /* 0x000fea0003c00000 */
[----:B------:R-:W-:Y:S02]  /*1780*/  IMAD.MOV.U32 R20, RZ, RZ, R28 ;  /* 0x000000ffff147224 */ /* 0x000fe400078e001c */
[----:B------:R-:W-:-:S07]  /*1790*/  IMAD.MOV.U32 R21, RZ, RZ, R29 ;  /* 0x000000ffff157224 */ /* 0x000fce00078e001d */
.L_x_17:
        /* <DEDUP_REMOVED lines=29> */
.L_x_18:
[----:B------:R-:W-:Y:S01]  /*1970*/  IMAD.MOV.U32 R3, RZ, RZ, R23 ;  /* 0x000000ffff037224 */ /* 0x000fe200078e0017 */
[----:B------:R-:W-:-:S07]  /*1980*/  MOV R4, 0x19a0 ;  /* 0x000019a000047802 */ /* 0x000fce0000000f00 */
[----:B------:R-:W-:Y:S05]  /*1990*/  CALL.REL.NOINC `($__internal_0_$__cuda_sm20_rem_u64) ;  /* 0x0000000800ac7944 */ /* 0x000fea0003c00000 */
[----:B------:R-:W-:Y:S01]  /*19a0*/  IMAD.MOV.U32 R20, RZ, RZ, R28 ;  /* 0x000000ffff147224 */ /* 0x000fe200078e001c */
[----:B------:R-:W-:-:S07]  /*19b0*/  MOV R21, R29 ;  /* 0x0000001d00157202 */ /* 0x000fce0000000f00 */
.L_x_19:
        /* <DEDUP_REMOVED lines=29> */
.L_x_20:
[----:B------:R-:W-:Y:S01]  /*1b90*/  IMAD.MOV.U32 R3, RZ, RZ, R24 ;  /* 0x000000ffff037224 */ /* 0x000fe200078e0018 */
[----:B------:R-:W-:-:S07]  /*1ba0*/  MOV R4, 0x1bc0 ;  /* 0x00001bc000047802 */ /* 0x000fce0000000f00 */
[----:B------:R-:W-:Y:S05]  /*1bb0*/  CALL.REL.NOINC `($__internal_0_$__cuda_sm20_rem_u64) ;  /* 0x0000000800247944 */ /* 0x000fea0003c00000 */
[----:B------:R-:W-:Y:S01]  /*1bc0*/  MOV R20, R28 ;  /* 0x0000001c00147202 */ /* 0x000fe20000000f00 */
[----:B------:R-:W-:-:S07]  /*1bd0*/  IMAD.MOV.U32 R21, RZ, RZ, R29 ;  /* 0x000000ffff157224 */ /* 0x000fce00078e001d */
.L_x_21:
        /* <DEDUP_REMOVED lines=29> */
.L_x_22:
[----:B------:R-:W-:Y:S02]  /*1db0*/  MOV R3, R25 ;  /* 0x0000001900037202 */ /* 0x000fe40000000f00 */
[----:B------:R-:W-:-:S07]  /*1dc0*/  MOV R4, 0x1de0 ;  /* 0x00001de000047802 */ /* 0x000fce0000000f00 */
[----:B------:R-:W-:Y:S05]  /*1dd0*/  CALL.REL.NOINC `($__internal_0_$__cuda_sm20_rem_u64) ;  /* 0x00000004009c7944 */ /* 0x000fea0003c00000 */
[----:B------:R-:W-:Y:S02]  /*1de0*/  IMAD.MOV.U32 R20, RZ, RZ, R28 ;  /* 0x000000ffff147224 */ /* 0x000fe400078e001c */
[----:B------:R-:W-:-:S07]  /*1df0*/  IMAD.MOV.U32 R21, RZ, RZ, R29 ;  /* 0x000000ffff157224 */ /* 0x000fce00078e001d */
.L_x_23:
        /* <DEDUP_REMOVED lines=29> */
.L_x_24:
[----:B------:R-:W-:Y:S01]  /*1fd0*/  IMAD.MOV.U32 R3, RZ, RZ, R26 ;  /* 0x000000ffff037224 */ /* 0x000fe200078e001a */
[----:B------:R-:W-:-:S07]  /*1fe0*/  MOV R4, 0x2000 ;  /* 0x0000200000047802 */ /* 0x000fce0000000f00 */
[----:B------:R-:W-:Y:S05]  /*1ff0*/  CALL.REL.NOINC `($__internal_0_$__cuda_sm20_rem_u64) ;  /* 0x0000000400147944 */ /* 0x000fea0003c00000 */
[----:B------:R-:W-:Y:S01]  /*2000*/  IMAD.MOV.U32 R20, RZ, RZ, R28 ;  /* 0x000000ffff147224 */ /* 0x000fe200078e001c */
[----:B------:R-:W-:-:S07]  /*2010*/  MOV R21, R29 ;  /* 0x0000001d00157202 */ /* 0x000fce0000000f00 */
.L_x_25:
        /* <DEDUP_REMOVED lines=29> */
.L_x_26:
[----:B------:R-:W-:Y:S01]  /*21f0*/  IMAD.MOV.U32 R3, RZ, RZ, R27 ;  /* 0x000000ffff037224 */ /* 0x000fe200078e001b */
[----:B------:R-:W-:-:S07]  /*2200*/  MOV R4, 0x2220 ;  /* 0x0000222000047802 */ /* 0x000fce0000000f00 */
[----:B------:R-:W-:Y:S05]  /*2210*/  CALL.REL.NOINC `($__internal_0_$__cuda_sm20_rem_u64) ;  /* 0x00000000008c7944 */ /* 0x000fea0003c00000 */
[----:B------:R-:W-:Y:S01]  /*2220*/  MOV R20, R28 ;  /* 0x0000001c00147202 */ /* 0x000fe20000000f00 */
[----:B------:R-:W-:-:S07]  /*2230*/  IMAD.MOV.U32 R21, RZ, RZ, R29 ;  /* 0x000000ffff157224 */ /* 0x000fce00078e001d */
.L_x_27:
[----:B------:R-:W-:-:S04]  /*2240*/  LEA R28, P0, R20, UR14, 0x2 ;  /* 0x0000000e141c7c11 */ /* 0x000fc8000f8010ff */
[----:B------:R-:W-:Y:S02]  /*2250*/  LEA.HI.X R29, R20, UR15, R21, 0x2, P0 ;  /* 0x0000000f141d7c11 */ /* 0x000fe400080f1415 */
[----:B------:R-:W-:-:S04]  /*2260*/  IADD3 R20, P0, PT, R28, UR8, RZ ;  /* 0x000000081c147c10 */ /* 0x000fc8000ff1e0ff */
[----:B------:R-:W-:Y:S02]  /*2270*/  IADD3.X R21, PT, PT, R29, UR9, RZ, P0, !PT ;  /* 0x000000091d157c10 */ /* 0x000fe400087fe4ff */
[----:B------:R-:W2:Y:S04]  /*2280*/  LDG.E.STRONG.GPU R29, desc[UR10][R28.64] ;  /* 0x0000000a1c1d7981 */ /* 0x000ea8000c1ef900 */
[----:B------:R-:W3:Y:S01]  /*2290*/  LDG.E.STRONG.GPU R21, desc[UR10][R20.64] ;  /* 0x0000000a14157981 */ /* 0x000ee2000c1ef900 */
[----:B------:R-:W-:-:S04]  /*22a0*/  UIADD3 UR4, UPT, UPT, UR4, 0x1, URZ ;  /* 0x0000000104047890 */ /* 0x000fc8000fffe0ff */
[----:B------:R-:W-:Y:S01]  /*22b0*/  UISETP.NE.AND UP0, UPT, UR4, 0x3e8, UPT ;  /* 0x000003e80400788c */ /* 0x000fe2000bf05270 */
[----:B--2---:R-:W-:-:S04]  /*22c0*/  FADD R30, R30, R29 ;  /* 0x0000001d1e1e7221 */ /* 0x004fc80000000000 */
[----:B---3--:R-:W-:-:S04]  /*22d0*/  FADD R3, R30, R21 ;  /* 0x000000151e037221 */ /* 0x008fc80000000000 */
[----:B------:R-:W-:Y:S05]  /*22e0*/  BRA.U UP0, `(.L_x_28) ;  /* 0xffffffe100f47547 */ /* 0x000fea000b83ffff */
[----:B------:R-:W-:Y:S01]  /*22f0*/  BAR.SYNC.DEFER_BLOCKING 0x0 ;  /* 0x0000000000007b1d */ /* 0x000fe20000010000 */
[----:B------:R-:W-:-:S05]  /*2300*/  ISETP.NE.AND P0, PT, R0, RZ, PT ;  /* 0x000000ff0000720c */ /* 0x000fca0003f05270 */
[----:B------:R-:W-:Y:S08]  /*2310*/  BSSY.RECONVERGENT B0, `(.L_x_29) ;  /* 0x000000c000007945 */ /* 0x000ff00003800200 */
[----:B------:R-:W-:Y:S05]  /*2320*/  @P0 BRA `(.L_x_30) ;  /* 0x0000000000280947 */ /* 0x000fea0003800000 */
[----:B------:R-:W-:Y:S01]  /*2330*/  CS2R R6, SR_CLOCKLO ;  /* 0x0000000000067805 */ /* 0x000fe20000015000 */
[----:B------:R-:W0:Y:S01]  /*2340*/  S2UR UR5, SR_CgaCtaId ;  /* 0x00000000000579c3 */ /* 0x000e220000008800 */
[----:B------:R-:W-:-:S07]  /*2350*/  UMOV UR4, 0x400 ;  /* 0x0000040000047882 */ /* 0x000fce0000000000 */
[----:B------:R-:W1:Y:S01]  /*2360*/  LDC.64 R8, c[0x0][0x3a0] ;  /* 0x0000e800ff087b82 */ /* 0x000e620000000a00 */
[----:B0-----:R-:W-:-:S09]  /*2370*/  ULEA UR4, UR5, UR4, 0x18 ;  /* 0x0000000405047291 */ /* 0x001fd2000f8ec0ff */
[----:B------:R-:W0:Y:S02]  /*2380*/  LDS.64 R4, [UR4] ;  /* 0x00000004ff047984 */ /* 0x000e240008000a00 */
[----:B0-----:R-:W-:-:S05]  /*2390*/  IADD3 R6, P0, PT, -R4, R6, RZ ;  /* 0x0000000604067210 */ /* 0x001fca0007f1e1ff */
[----:B------:R-:W-:Y:S02]  /*23a0*/  IMAD.X R7, R7, 0x1, ~R5, P0 ;  /* 0x0000000107077824 */ /* 0x000fe400000e0e05 */
[----:B-1----:R-:W-:-:S05]  /*23b0*/  IMAD.WIDE.U32 R4, R2, 0x8, R8 ;  /* 0x0000000802047825 */ /* 0x002fca00078e0008 */
[----:B------:R0:W-:Y:S02]  /*23c0*/  STG.E.64 desc[UR10][R4.64], R6 ;  /* 0x0000000604007986 */ /* 0x0001e4000c101b0a */
.L_x_30:
[----:B------:R-:W-:Y:S05]  /*23d0*/  BSYNC.RECONVERGENT B0 ;  /* 0x0000000000007941 */ /* 0x000fea0003800200 */
.L_x_29:
[----:B------:R-:W-:-:S13]  /*23e0*/  FSETP.NEU.AND P0, PT, R3, -999999, PT ;  /* 0xc97423f00300780b */ /* 0x000fda0003f0d000 */
[----:B------:R-:W-:Y:S05]  /*23f0*/  @P0 EXIT ;  /* 0x000000000000094d */ /* 0x000fea0003800000 */
[----:B0-----:R-:W0:Y:S01]  /*2400*/  LDC.64 R4, c[0x0][0x398] ;  /* 0x0000e600ff047b82 */ /* 0x001e220000000a00 */
[----:B------:R-:W-:Y:S02]  /*2410*/  HFMA2 R7, -RZ, RZ, -10.90625, 0.0155029296875 ;  /* 0xc97423f0ff077431 */ /* 0x000fe400000001ff */
[----:B0-----:R-:W-:-:S05]  /*2420*/  IMAD.WIDE.U32 R2, R2, 0x4, R4 ;  /* 0x0000000402027825 */ /* 0x001fca00078e0004 */
[----:B------:R-:W-:Y:S01]  /*2430*/  STG.E desc[UR10][R2.64], R7 ;  /* 0x0000000702007986 */ /* 0x000fe2000c10190a */
[----:B------:R-:W-:Y:S05]  /*2440*/  EXIT ;  /* 0x000000000000794d */ /* 0x000fea0003800000 */
        .weak           $__internal_0_$__cuda_sm20_rem_u64
        .type           $__internal_0_$__cuda_sm20_rem_u64,@function
        .size           $__internal_0_$__cuda_sm20_rem_u64,(.L_x_228 - $__internal_0_$__cuda_sm20_rem_u64)
$__internal_0_$__cuda_sm20_rem_u64:
[----:B------:R-:W0:Y:S08]  /*2450*/  I2F.U64.RP R34, UR6 ;  /* 0x0000000600227d12 */ /* 0x000e300008309000 */
[----:B0-----:R-:W0:Y:S02]  /*2460*/  MUFU.RCP R29, R34 ;  /* 0x00000022001d7308 */ /* 0x001e240000001000 */
[----:B0-----:R-:W-:-:S06]  /*2470*/  VIADD R29, R29, 0x1ffffffe ;  /* 0x1ffffffe1d1d7836 */ /* 0x001fcc0000000000 */
[----:B------:R-:W0:Y:S02]  /*2480*/  F2I.U64.TRUNC R28, R29 ;  /* 0x0000001d001c7311 */ /* 0x000e24000020d800 */
[----:B0-----:R-:W-:Y:S01]  /*2490*/  IMAD.WIDE.U32 R20, R28, UR6, RZ ;  /* 0x000000061c147c25 */ /* 0x001fe2000f8e00ff */
[----:B------:R-:W-:-:S03]  /*24a0*/  MOV R33, R28 ;  /* 0x0000001c00217202 */ /* 0x000fc60000000f00 */
[----:B------:R-:W-:Y:S01]  /*24b0*/  IMAD R31, R28, UR7, R21 ;  /* 0x000000071c1f7c24 */ /* 0x000fe2000f8e0215 */
[----:B------:R-:W-:-:S03]  /*24c0*/  IADD3 R21, P0, PT, RZ, -R20, RZ ;  /* 0x80000014ff157210 */ /* 0x000fc60007f1e0ff */
[----:B------:R-:W-:Y:S02]  /*24d0*/  IMAD R20, R29, UR6, R31 ;  /* 0x000000061d147c24 */ /* 0x000fe4000f8e021f */
[----:B------:R-:W-:-:S04]  /*24e0*/  IMAD.HI.U32 R32, R28, R21, RZ ;  /* 0x000000151c207227 */ /* 0x000fc800078e00ff */
[----:B------:R-:W-:-:S04]  /*24f0*/  IMAD.X R20, RZ, RZ, ~R20, P0 ;  /* 0x000000ffff147224 */ /* 0x000fc800000e0e14 */
[----:B------:R-:W-:-:S04]  /*2500*/  IMAD.WIDE.U32 R32, P0, R28, R20, R32 ;  /* 0x000000141c207225 */ /* 0x000fc80007800020 */
[C---:B------:R-:W-:Y:S02]  /*2510*/  IMAD R28, R29.reuse, R20, RZ ;  /* 0x000000141d1c7224 */ /* 0x040fe400078e02ff */
[----:B------:R-:W-:-:S04]  /*2520*/  IMAD.HI.U32 R21, P1, R29, R21, R32 ;  /* 0x000000151d157227 */ /* 0x000fc80007820020 */
[----:B------:R-:W-:Y:S01]  /*2530*/  IMAD.HI.U32 R20, R29, R20, RZ ;  /* 0x000000141d147227 */ /* 0x000fe200078e00ff */
[----:B------:R-:W-:-:S03]  /*2540*/  IADD3 R21, P2, PT, R28, R21, RZ ;  /* 0x000000151c157210 */ /* 0x000fc60007f5e0ff */
[----:B------:R-:W-:Y:S02]  /*2550*/  IMAD.X R28, R20, 0x1, R29, P0 ;  /* 0x00000001141c7824 */ /* 0x000fe400000e061d */
[----:B------:R-:W-:-:S03]  /*2560*/  IMAD.WIDE.U32 R32, R21, UR6, RZ ;  /* 0x0000000615207c25 */ /* 0x000fc6000f8e00ff */
[----:B------:R-:W-:Y:S01]  /*2570*/  IADD3.X R28, PT, PT, RZ, RZ, R28, P2, P1 ;  /* 0x000000ffff1c7210 */ /* 0x000fe200017e241c */
        /* <DEDUP_REMOVED lines=10> */
[----:B------:R-:W-:Y:S01]  /*2620*/  IMAD.MOV.U32 R33, RZ, RZ, RZ ;  /* 0x000000ffff217224 */ /* 0x000fe200078e00ff */
[----:B------:R-:W-:Y:S01]  /*2630*/  IADD3.X R28, PT, PT, R31, R28, RZ, P0, !PT ;  /* 0x0000001c1f1c7210 */ /* 0x000fe200007fe4ff */
[----:B------:R-:W-:-:S03]  /*2640*/  IMAD.HI.U32 R32, R20, R3, RZ ;  /* 0x0000000314207227 */ /* 0x000fc600078e00ff */
[----:B------:R-:W-:Y:S01]  /*2650*/  IADD3.X R28, PT, PT, RZ, RZ, R28, P2, P1 ;  /* 0x000000ffff1c7210 */ /* 0x000fe200017e241c */
[----:B------:R-:W-:-:S04]  /*2660*/  IMAD.WIDE.U32 R32, R20, UR5, R32 ;  /* 0x0000000514207c25 */ /* 0x000fc8000f8e0020 */
[C---:B------:R-:W-:Y:S02]  /*2670*/  IMAD R20, R28.reuse, UR5, RZ ;  /* 0x000000051c147c24 */ /* 0x040fe4000f8e02ff */
[----:B------:R-:W-:-:S04]  /*2680*/  IMAD.HI.U32 R29, P0, R28, R3, R32 ;  /* 0x000000031c1d7227 */ /* 0x000fc80007800020 */
[----:B------:R-:W-:Y:S01]  /*2690*/  IMAD.HI.U32 R21, R28, UR5, RZ ;  /* 0x000000051c157c27 */ /* 0x000fe2000f8e00ff */
[----:B------:R-:W-:-:S03]  /*26a0*/  IADD3 R20, P1, PT, R20, R29, RZ ;  /* 0x0000001d14147210 */ /* 0x000fc60007f3e0ff */
[----:B------:R-:W-:Y:S02]  /*26b0*/  IMAD.X R21, RZ, RZ, R21, P0 ;  /* 0x000000ffff157224 */ /* 0x000fe400000e0615 */
[----:B------:R-:W-:-:S03]  /*26c0*/  IMAD.WIDE.U32 R28, R20, UR6, RZ ;  /* 0x00000006141c7c25 */ /* 0x000fc6000f8e00ff */
[----:B------:R-:W-:Y:S01]  /*26d0*/  IADD3.X R21, PT, PT, RZ, R21, RZ, P1, !PT ;  /* 0x00000015ff157210 */ /* 0x000fe20000ffe4ff */
[----:B------:R-:W-:Y:S01]  /*26e0*/  IMAD R20, R20, UR7, R29 ;  /* 0x0000000714147c24 */ /* 0x000fe2000f8e021d */
[----:B------:R-:W-:-:S03]  /*26f0*/  IADD3 R28, P1, PT, -R28, R3, RZ ;  /* 0x000000031c1c7210 */ /* 0x000fc60007f3e1ff */
[----:B------:R-:W-:Y:S01]  /*2700*/  IMAD R20, R21, UR6, R20 ;  /* 0x0000000615147c24 */ /* 0x000fe2000f8e0214 */
[----:B------:R-:W-:-:S04]  /*2710*/  ISETP.GE.U32.AND P0, PT, R28, UR6, PT ;  /* 0x000000061c007c0c */ /* 0x000fc8000bf06070 */
[----:B------:R-:W-:Y:S02]  /*2720*/  IADD3.X R20, PT, PT, ~R20, UR5, RZ, P1, !PT ;  /* 0x0000000514147c10 */ /* 0x000fe40008ffe5ff */
[----:B------:R-:W-:Y:S02]  /*2730*/  IADD3 R29, P1, PT, R28, -UR6, RZ ;  /* 0x800000061c1d7c10 */ /* 0x000fe4000ff3e0ff */
[C---:B------:R-:W-:Y:S02]  /*2740*/  ISETP.GE.U32.AND.EX P0, PT, R20.reuse, UR7, PT, P0 ;  /* 0x0000000714007c0c */ /* 0x040fe4000bf06100 */
[----:B------:R-:W-:Y:S02]  /*2750*/  IADD3.X R21, PT, PT, R20, ~UR7, RZ, P1, !PT ;  /* 0x8000000714157c10 */ /* 0x000fe40008ffe4ff */
[----:B------:R-:W-:Y:S02]  /*2760*/  SEL R29, R29, R28, P0 ;  /* 0x0000001c1d1d7207 */ /* 0x000fe40000000000 */
[----:B------:R-:W-:-:S02]  /*2770*/  SEL R21, R21, R20, P0 ;  /* 0x0000001415157207 */ /* 0x000fc40000000000 */
[C---:B------:R-:W-:Y:S02]  /*2780*/  ISETP.GE.U32.AND P0, PT, R29.reuse, UR6, PT ;  /* 0x000000061d007c0c */ /* 0x040fe4000bf06070 */
[----:B------:R-:W-:Y:S02]  /*2790*/  IADD3 R28, P2, PT, R29, -UR6, RZ ;  /* 0x800000061d1c7c10 */ /* 0x000fe4000ff5e0ff */
[----:B------:R-:W-:Y:S02]  /*27a0*/  ISETP.NE.U32.AND P1, PT, RZ, UR6, PT ;  /* 0x00000006ff007c0c */ /* 0x000fe4000bf25070 */
[C---:B------:R-:W-:Y:S02]  /*27b0*/  ISETP.GE.U32.AND.EX P0, PT, R21.reuse, UR7, PT, P0 ;  /* 0x0000000715007c0c */ /* 0x040fe4000bf06100 */
[----:B------:R-:W-:Y:S02]  /*27c0*/  IADD3.X R20, PT, PT, R21, ~UR7, RZ, P2, !PT ;  /* 0x8000000715147c10 */ /* 0x000fe400097fe4ff */
[----:B------:R-:W-:-:S02]  /*27d0*/  ISETP.NE.AND.EX P1, PT, RZ, UR7, PT, P1 ;  /* 0x00000007ff007c0c */ /* 0x000fc4000bf25310 */
[----:B------:R-:W-:Y:S01]  /*27e0*/  SEL R20, R20, R21, P0 ;  /* 0x0000001514147207 */ /* 0x000fe20000000000 */
[----:B------:R-:W-:Y:S01]  /*27f0*/  HFMA2 R21, -RZ, RZ, 0, 0 ;  /* 0x00000000ff157431 */ /* 0x000fe200000001ff */
[----:B------:R-:W-:Y:S02]  /*2800*/  SEL R28, R28, R29, P0 ;  /* 0x0000001d1c1c7207 */ /* 0x000fe40000000000 */
[----:B------:R-:W-:Y:S01]  /*2810*/  SEL R29, R20, 0xffffffff, P1 ;  /* 0xffffffff141d7807 */ /* 0x000fe20000800000 */
[----:B------:R-:W-:Y:S01]  /*2820*/  IMAD.MOV.U32 R20, RZ, RZ, R4 ;  /* 0x000000ffff147224 */ /* 0x000fe200078e0004 */
[----:B------:R-:W-:-:S03]  /*2830*/  SEL R28, R28, 0xffffffff, P1 ;  /* 0xffffffff1c1c7807 */ /* 0x000fc60000800000 */
[----:B------:R-:W-:Y:S05]  /*2840*/  RET.REL.NODEC R20 `(_Z27aggressive_alternating_testPfmmS_Pm) ;  /* 0xffffffd414ec7950 */ /* 0x000fea0003c3ffff */
.L_x_31:
[----:B------:R-:W-:-:S00]  /*2850*/  BRA `(.L_x_31) ;  /* 0xfffffffc00fc7947 */ /* 0x000fc0000383ffff */
[----:B------:R-:W-:-:S00]  /*2860*/  NOP ;  /* 0x0000000000007918 */ /* 0x000fc00000000000 */
        /* <DEDUP_REMOVED lines=9> */
.L_x_228:


//--------------------- .text._Z21different_region_testPfmmS_Pm --------------------------
	.section	.text._Z21different_region_testPfmmS_Pm,"ax",@progbits
	.align	128
        .global         _Z21different_region_testPfmmS_Pm
        .type           _Z21different_region_testPfmmS_Pm,@function
        .size           _Z21different_region_testPfmmS_Pm,(.L_x_229 - _Z21different_region_testPfmmS_Pm)
        .other          _Z21different_region_testPfmmS_Pm,@"STO_CUDA_ENTRY STV_DEFAULT"
_Z21different_region_testPfmmS_Pm:
.text._Z21different_region_testPfmmS_Pm:
[----:B------:R-:W-:Y:S01]  /*0000*/  LDC R1, c[0x0][0x37c] ;  /* 0x0000df00ff017b82 */ /* 0x000fe20000000800 */
[----:B------:R-:W0:Y:S01]  /*0010*/  S2R R43, SR_TID.X ;  /* 0x00000000002b7919 */ /* 0x000e220000002100 */
[----:B------:R-:W1:Y:S01]  /*0020*/  S2R R42, SR_CTAID.X ;  /* 0x00000000002a7919 */ /* 0x000e620000002500 */
[----:B0-----:R-:W-:Y:S02]  /*0030*/  ISETP.NE.AND P0, PT, R43, RZ, PT ;  /* 0x000000ff2b00720c */ /* 0x001fe40003f05270 */
[----:B-1----:R-:W-:-:S11]  /*0040*/  LOP3.LUT R41, R42, 0x1, RZ, 0xc0, !PT ;  /* 0x000000012a297812 */ /* 0x002fd600078ec0ff */
[----:B------:R-:W-:Y:S01]  /*0050*/  @!P0 CS2R R2, SR_CLOCKLO ;  /* 0x0000000000028805 */ /* 0x000fe20000015000 */
[----:B------:R-:W0:Y:S01]  /*0060*/  @!P0 S2R R5, SR_CgaCtaId ;  /* 0x0000000000058919 */ /* 0x000e220000008800 */
[----:B------:R-:W-:Y:S01]  /*0070*/  @!P0 MOV R0, 0x400 ;  /* 0x0000040000008802 */ /* 0x000fe20000000f00 */
[----:B------:R-:W1:Y:S01]  /*0080*/  LDCU UR4, c[0x0][0x38c] ;  /* 0x00007180ff0477ac */ /* 0x000e620008000800 */
[----:B------:R-:W-:Y:S01]  /*0090*/  IMAD.SHL.U32 R40, R43, 0x20, RZ ;  /* 0x000000202b287824 */ /* 0x000fe200078e00ff */
[----:B------:R-:W2:Y:S01]  /*00a0*/  LDCU.64 UR6, c[0x0][0x388] ;  /* 0x00007100ff0677ac */ /* 0x000ea20008000a00 */
[----:B------:R-:W-:Y:S01]  /*00b0*/  UMOV UR5, URZ ;  /* 0x000000ff00057c82 */ /* 0x000fe20008000000 */
[----:B-1----:R-:W-:Y:S01]  /*00c0*/  UISETP.NE.U32.AND UP0, UPT, UR4, URZ, UPT ;  /* 0x000000ff0400728c */ /* 0x002fe2000bf05070 */
[----:B0-----:R-:W-:-:S05]  /*00d0*/  @!P0 LEA R5, R5, R0, 0x18 ;  /* 0x0000000005058211 */ /* 0x001fca00078ec0ff */
[----:B------:R0:W-:Y:S01]  /*00e0*/  @!P0 STS.64 [R5], R2 ;  /* 0x0000000205008388 */ /* 0x0001e20000000a00 */
[----:B------:R-:W-:Y:S06]  /*00f0*/  BAR.SYNC.DEFER_BLOCKING 0x0 ;  /* 0x0000000000007b1d */ /* 0x000fec0000010000 */
[----:B--2---:R-:W-:Y:S05]  /*0100*/  BRA.U UP0, `(.L_x_32) ;  /* 0x0000000100507547 */ /* 0x004fea000b800000 */
        /* <DEDUP_REMOVED lines=20> */
.L_x_32:
[----:B------:R-:W-:-:S07]  /*0250*/  MOV R44, 0x270 ;  /* 0x00000270002c7802 */ /* 0x000fce0000000f00 */
[----:B0-----:R-:W-:Y:S05]  /*0260*/  CALL.REL.NOINC `($__internal_1_$__cuda_sm20_rem_u64) ;  /* 0x0000004000c07944 */ /* 0x001fea0003c00000 */
[----:B------:R-:W-:-:S07]  /*0270*/  MOV R47, R29 ;  /* 0x0000001d002f7202 */ /* 0x000fce0000000f00 */
.L_x_33:
[----:B------:R-:W0:Y:S01]  /*0280*/  LDCU UR4, c[0x0][0x388] ;  /* 0x00007100ff0477ac */ /* 0x000e220008000800 */
[C---:B------:R-:W-:Y:S01]  /*0290*/  VIADD R37, R40.reuse, 0x2 ;  /* 0x0000000228257836 */ /* 0x040fe20000000000 */
        /* <DEDUP_REMOVED lines=10> */
[C---:B------:R-:W-:Y:S01]  /*0340*/  IADD3 R19, PT, PT, R40.reuse, 0xd, RZ ;  /* 0x0000000d28137810 */ /* 0x040fe20007ffe0ff */
[C---:B------:R-:W-:Y:S01]  /*0350*/  VIADD R23, R40.reuse, 0x9 ;  /* 0x0000000928177836 */ /* 0x040fe20000000000 */
[C---:B------:R-:W-:Y:S01]  /*0360*/  IADD3 R17, PT, PT, R40.reuse, 0xf, RZ ;  /* 0x0000000f28117810 */ /* 0x040fe20007ffe0ff */
[C---:B------:R-:W-:Y:S01]  /*0370*/  VIADD R21, R40.reuse, 0xb ;  /* 0x0000000b28157836 */ /* 0x040fe20000000000 */
[C---:B------:R-:W-:Y:S01]  /*0380*/  IADD3 R15, PT, PT, R40.reuse, 0x11, RZ ;  /* 0x00000011280f7810 */ /* 0x040fe20007ffe0ff */
[C---:B------:R-:W-:Y:S01]  /*0390*/  VIADD R20, R40.reuse, 0xc ;  /* 0x0000000c28147836 */ /* 0x040fe20000000000 */
[----:B0-----:R-:W0:Y:S01]  /*03a0*/  I2F.U32.RP R0, UR4 ;  /* 0x0000000400007d06 */ /* 0x001e220008209000 */
        /* <DEDUP_REMOVED lines=9> */
[----:B------:R-:W3:Y:S01]  /*0440*/  LDCU.64 UR12, c[0x0][0x390] ;  /* 0x00007200ff0c77ac */ /* 0x000ee20008000a00 */
[----:B------:R-:W-:-:S02]  /*0450*/  VIADD R8, R40, 0x18 ;  /* 0x0000001828087836 */ /* 0x000fc40000000000 */
[----:B------:R-:W-:Y:S01]  /*0460*/  VIADD R6, R40, 0x1a ;  /* 0x0000001a28067836 */ /* 0x000fe20000000000 */
[----:B------:R-:W4:Y:S01]  /*0470*/  LDCU.64 UR14, c[0x0][0x380] ;  /* 0x00007000ff0e77ac */ /* 0x000f220008000a00 */
[----:B0-----:R-:W0:Y:S02]  /*0480*/  MUFU.RCP R0, R0 ;  /* 0x0000000000007308 */ /* 0x001e240000001000 */
[----:B0-----:R-:W-:-:S06]  /*0490*/  VIADD R2, R0, 0xffffffe ;  /* 0x0ffffffe00027836 */ /* 0x001fcc0000000000 */
[----:B------:R0:W5:Y:S02]  /*04a0*/  F2I.FTZ.U32.TRUNC.NTZ R3, R2 ;  /* 0x0000000200037305 */ /* 0x000164000021f000 */
[----:B0-----:R-:W-:Y:S02]  /*04b0*/  HFMA2 R2, -RZ, RZ, 0, 0 ;  /* 0x00000000ff027431 */ /* 0x001fe400000001ff */
[----:B-----5:R-:W-:-:S04]  /*04c0*/  IMAD.MOV R5, RZ, RZ, -R3 ;  /* 0x000000ffff057224 */ /* 0x020fc800078e0a03 */
[----:B------:R-:W-:-:S04]  /*04d0*/  IMAD R5, R5, UR4, RZ ;  /* 0x0000000405057c24 */ /* 0x000fc8000f8e02ff */
[----:B------:R-:W-:Y:S01]  /*04e0*/  IMAD.HI.U32 R4, R3, R5, R2 ;  /* 0x0000000503047227 */ /* 0x000fe200078e0002 */
[----:B------:R-:W-:-:S05]  /*04f0*/  IADD3 R5, PT, PT, R40, 0x1b, RZ ;  /* 0x0000001b28057810 */ /* 0x000fca0007ffe0ff */
[----:B------:R-:W-:-:S04]  /*0500*/  IMAD.HI.U32 R2, R4, R37, RZ ;  /* 0x0000002504027227 */ /* 0x000fc800078e00ff */
[----:B------:R-:W-:Y:S01]  /*0510*/  IMAD.HI.U32 R0, R4, R39, RZ ;  /* 0x0000002704007227 */ /* 0x000fe200078e00ff */
[----:B------:R-:W-:-:S03]  /*0520*/  IADD3 R2, PT, PT, -R2, RZ, RZ ;  /* 0x000000ff02027210 */ /* 0x000fc60007ffe1ff */
[----:B------:R-:W-:-:S04]  /*0530*/  IMAD.HI.U32 R3, R4, R35, RZ ;  /* 0x0000002304037227 */ /* 0x000fc800078e00ff */
[----:B------:R-:W-:-:S04]  /*0540*/  IMAD.HI.U32 R4, R4, R33, RZ ;  /* 0x0000002104047227 */ /* 0x000fc800078e00ff */
[----:B------:R-:W-:Y:S02]  /*0550*/  IMAD.MOV R34, RZ, RZ, -R3 ;  /* 0x000000ffff227224 */ /* 0x000fe400078e0a03 */
[----:B------:R-:W-:Y:S02]  /*0560*/  IMAD.MOV R0, RZ, RZ, -R0 ;  /* 0x000000ffff007224 */ /* 0x000fe400078e0a00 */
[----:B------:R-:W-:Y:S02]  /*0570*/  IMAD.MOV R4, RZ, RZ, -R4 ;  /* 0x000000ffff047224 */ /* 0x000fe400078e0a04 */
[----:B------:R-:W-:Y:S02]  /*0580*/  IMAD R34, R34, UR4, R35 ;  /* 0x0000000422227c24 */ /* 0x000fe4000f8e0223 */
[----:B------:R-:W-:Y:S01]  /*0590*/  IMAD R38, R0, UR4, R39 ;  /* 0x0000000400267c24 */ /* 0x000fe2000f8e0227 */
[----:B------:R-:W-:Y:S01]  /*05a0*/  IADD3 R0, PT, PT, R40, 0x1f, RZ ;  /* 0x0000001f28007810 */ /* 0x000fe20007ffe0ff */
[----:B------:R-:W-:Y:S01]  /*05b0*/  IMAD R36, R2, UR4, R37 ;  /* 0x0000000402247c24 */ /* 0x000fe2000f8e0225 */
[----:B------:R-:W-:Y:S01]  /*05c0*/  ISETP.GE.U32.AND P2, PT, R34, UR4, PT ;  /* 0x0000000422007c0c */ /* 0x000fe2000bf46070 */
[----:B------:R-:W-:Y:S01]  /*05d0*/  IMAD R32, R4, UR4, R33 ;  /* 0x0000000404207c24 */ /* 0x000fe2000f8e0221 */
[----:B------:R-:W-:Y:S01]  /*05e0*/  ISETP.GE.U32.AND P0, PT, R38, UR4, PT ;  /* 0x0000000426007c0c */ /* 0x000fe2000bf06070 */
[----:B------:R-:W-:Y:S01]  /*05f0*/  IMAD.MOV.U32 R3, RZ, RZ, R47 ;  /* 0x000000ffff037224 */ /* 0x000fe200078e002f */
[----:B------:R-:W-:Y:S01]  /*0600*/  ISETP.GE.U32.AND P1, PT, R36, UR4, PT ;  /* 0x0000000424007c0c */ /* 0x000fe2000bf26070 */
[----:B------:R-:W-:Y:S01]  /*0610*/  VIADD R4, R40, 0x1c ;  /* 0x0000001c28047836 */ /* 0x000fe20000000000 */
[----:B------:R-:W-:Y:S01]  /*0620*/  ISETP.GE.U32.AND P3, PT, R32, UR4, PT ;  /* 0x0000000420007c0c */ /* 0x000fe2000bf66070 */
[----:B------:R-:W-:Y:S01]  /*0630*/  IMAD.MOV.U32 R47, RZ, RZ, RZ ;  /* 0x000000ffff2f7224 */ /* 0x000fe200078e00ff */
[----:B------:R-:W-:-:S05]  /*0640*/  MOV R2, R46 ;  /* 0x0000002e00027202 */ /* 0x000fca0000000f00 */
[----:B------:R-:W-:Y:S02]  /*0650*/  @P2 VIADD R34, R34, -UR4 ;  /* 0x8000000422222c36 */ /* 0x000fe40008000000 */
[----:B------:R-:W-:Y:S02]  /*0660*/  @P0 VIADD R38, R38, -UR4 ;  /* 0x8000000426260c36 */ /* 0x000fe40008000000 */
[----:B------:R-:W-:Y:S01]  /*0670*/  @P1 IADD3 R36, PT, PT, R36, -UR4, RZ ;  /* 0x8000000424241c10 */ /* 0x000fe2000fffe0ff */
[C---:B-1----:R-:W-:Y:S01]  /*0680*/  IMAD.WIDE.U32 R2, R41.reuse, UR8, R2 ;  /* 0x0000000829027c25 */ /* 0x042fe2000f8e0002 */
[----:B------:R-:W-:Y:S02]  /*0690*/  ISETP.GE.U32.AND P1, PT, R34, UR4, PT ;  /* 0x0000000422007c0c */ /* 0x000fe4000bf26070 */
[----:B------:R-:W-:Y:S01]  /*06a0*/  ISETP.GE.U32.AND P2, PT, R36, UR4, PT ;  /* 0x0000000424007c0c */ /* 0x000fe2000bf46070 */
[----:B------:R-:W-:Y:S01]  /*06b0*/  @P3 VIADD R32, R32, -UR4 ;  /* 0x8000000420203c36 */ /* 0x000fe20008000000 */
[----:B------:R-:W-:Y:S01]  /*06c0*/  ISETP.GE.U32.AND P3, PT, R38, UR4, PT ;  /* 0x0000000426007c0c */ /* 0x000fe2000bf66070 */
[----:B------:R-:W-:Y:S01]  /*06d0*/  IMAD R3, R41, UR9, R3 ;  /* 0x0000000929037c24 */ /* 0x000fe2000f8e0203 */
[----:B--2---:R-:W-:Y:S01]  /*06e0*/  LEA R26, P4, R2, UR10, 0x2 ;  /* 0x0000000a021a7c11 */ /* 0x004fe2000f8810ff */
[----:B------:R-:W0:Y:S01]  /*06f0*/  LDCU.64 UR8, c[0x0][0x358] ;  /* 0x00006b00ff0877ac */ /* 0x000e220008000a00 */
[----:B------:R-:W-:-:S02]  /*0700*/  ISETP.GE.U32.AND P0, PT, R32, UR4, PT ;  /* 0x0000000420007c0c */ /* 0x000fc4000bf06070 */
[----:B------:R-:W-:Y:S01]  /*0710*/  LEA.HI.X R27, R2, UR11, R3, 0x2, P4 ;  /* 0x0000000b021b7c11 */ /* 0x000fe2000a0f1403 */
[----:B------:R-:W-:Y:S01]  /*0720*/  VIADD R2, R40, 0x1e ;  /* 0x0000001e28027836 */ /* 0x000fe20000000000 */
[----:B------:R-:W-:Y:S01]  /*0730*/  ISETP.NE.U32.AND P4, PT, RZ, UR4, PT ;  /* 0x00000004ff007c0c */ /* 0x000fe2000bf85070 */
[----:B------:R-:W-:Y:S01]  /*0740*/  @P1 VIADD R34, R34, -UR4 ;  /* 0x8000000422221c36 */ /* 0x000fe20008000000 */
[----:B------:R-:W-:Y:S01]  /*0750*/  LOP3.LUT R3, RZ, UR4, RZ, 0x33, !PT ;  /* 0x00000004ff037c12 */ /* 0x000fe2000f8e33ff */
[----:B------:R-:W-:Y:S01]  /*0760*/  @P2 VIADD R36, R36, -UR4 ;  /* 0x8000000424242c36 */ /* 0x000fe20008000000 */
[----:B------:R-:W1:Y:S01]  /*0770*/  LDCU UR10, c[0x0][0x38c] ;  /* 0x00007180ff0a77ac */ /* 0x000e620008000800 */
[----:B------:R-:W-:Y:S02]  /*0780*/  @P3 IADD3 R38, PT, PT, R38, -UR4, RZ ;  /* 0x8000000426263c10 */ /* 0x000fe4000fffe0ff */
[----:B------:R-:W-:Y:S01]  /*0790*/  SEL R34, R3, R34, !P4 ;  /* 0x0000002203227207 */ /* 0x000fe20006000000 */
[----:B------:R-:W2:Y:S01]  /*07a0*/  LDCU UR11, c[0x0][0x388] ;  /* 0x00007100ff0b77ac */ /* 0x000ea20008000800 */
[----:B------:R-:W-:-:S02]  /*07b0*/  @P0 IADD3 R32, PT, PT, R32, -UR4, RZ ;  /* 0x8000000420200c10 */ /* 0x000fc4000fffe0ff */
[C---:B------:R-:W-:Y:S01]  /*07c0*/  SEL R38, R3.reuse, R38, !P4 ;  /* 0x0000002603267207 */ /* 0x040fe20006000000 */
[----:B------:R-:W-:Y:S01]  /*07d0*/  UMOV UR4, URZ ;  /* 0x000000ff00047c82 */ /* 0x000fe20008000000 */
[C---:B------:R-:W-:Y:S02]  /*07e0*/  SEL R36, R3.reuse, R36, !P4 ;  /* 0x0000002403247207 */ /* 0x040fe40006000000 */
[----:B------:R-:W-:Y:S02]  /*07f0*/  SEL R32, R3, R32, !P4 ;  /* 0x0000002003207207 */ /* 0x000fe40006000000 */
[----:B0--34-:R-:W-:-:S07]  /*0800*/  IADD3 R3, PT, PT, R40, 0x1d, RZ ;  /* 0x0000001d28037810 */ /* 0x019fce0007ffe0ff */
.L_x_92:
[----:B------:R-:W3:Y:S01]  /*0810*/  LDG.E.STRONG.GPU R28, desc[UR8][R26.64] ;  /* 0x000000081a1c7981 */ /* 0x000ee2000c1ef900 */
[----:B-1----:R-:W-:Y:S01]  /*0820*/  ISETP.NE.U32.AND P0, PT, RZ, UR10, PT ;  /* 0x0000000aff007c0c */ /* 0x002fe2000bf05070 */
[----:B------:R-:W-:-:S04]  /*0830*/  UIADD3 UR4, UPT, UPT, UR4, 0x1, URZ ;  /* 0x0000000104047890 */ /* 0x000fc8000fffe0ff */
[----:B------:R-:W-:-:S08]  /*0840*/  UISETP.NE.AND UP0, UPT, UR4, 0x3e8, UPT ;  /* 0x000003e80400788c */ /* 0x000fd0000bf05270 */
[----:B------:R-:W-:Y:S02]  /*0850*/  @!P0 IMAD.MOV.U32 R29, RZ, RZ, RZ ;  /* 0x000000ffff1d8224 */ /* 0x000fe400078e00ff */
[----:B---3--:R-:W-:Y:S01]  /*0860*/  FADD R47, R28, R47 ;  /* 0x0000002f1c2f7221 */ /* 0x008fe20000000000 */
[----:B------:R-:W-:Y:S01]  /*0870*/  @!P0 MOV R28, R38 ;  /* 0x00000026001c8202 */ /* 0x000fe20000000f00 */
[----:B------:R-:W-:Y:S06]  /*0880*/  @!P0 BRA `(.L_x_34) ;  /* 0x0000000000108947 */ /* 0x000fec0003800000 */
[----:B------:R-:W-:Y:S02]  /*0890*/  MOV R40, R39 ;  /* 0x0000002700287202 */ /* 0x000fe40000000f00 */
[----:B------:R-:W-:-:S07]  /*08a0*/  MOV R44, 0x8c0 ;  /* 0x000008c0002c7802 */ /* 0x000fce0000000f00 */
[----:B--2---:R-:W-:Y:S05]  /*08b0*/  CALL.REL.NOINC `($__internal_1_$__cuda_sm20_rem_u64) ;  /* 0x0000003c002c7944 */ /* 0x004fea0003c00000 */
[----:B------:R-:W-:-:S07]  /*08c0*/  IMAD.MOV.U32 R28, RZ, RZ, R46 ;  /* 0x000000ffff1c7224 */ /* 0x000fce00078e002e */
.L_x_34:
[----:B------:R-:W-:Y:S01]  /*08d0*/  MOV R44, R28 ;  /* 0x0000001c002c7202 */ /* 0x000fe20000000f00 */
[----:B------:R-:W-:-:S04]  /*08e0*/  IMAD.MOV.U32 R45, RZ, RZ, R29 ;  /* 0x000000ffff2d7224 */ /* 0x000fc800078e001d */
[----:B------:R-:W-:-:S04]  /*08f0*/  IMAD.WIDE.U32 R44, R41, UR12, R44 ;  /* 0x0000000c292c7c25 */ /* 0x000fc8000f8e002c */
[----:B------:R-:W-:Y:S01]  /*0900*/  IMAD R29, R41, UR13, R45 ;  /* 0x0000000d291d7c24 */ /* 0x000fe2000f8e022d */
[----:B------:R-:W-:-:S04]  /*0910*/  LEA R28, P0, R44, UR14, 0x2 ;  /* 0x0000000e2c1c7c11 */ /* 0x000fc8000f8010ff */
[----:B------:R-:W-:-:S05]  /*0920*/  LEA.HI.X R29, R44, UR15, R29, 0x2, P0 ;  /* 0x0000000f2c1d7c11 */ /* 0x000fca00080f141d */
[----:B------:R0:W3:Y:S01]  /*0930*/  LDG.E.STRONG.GPU R28, desc[UR8][R28.64] ;  /* 0x000000081c1c7981 */ /* 0x0000e2000c1ef900 */
[----:B------:R-:W-:-:S13]  /*0940*/  ISETP.NE.U32.AND P0, PT, RZ, UR10, PT ;  /* 0x0000000aff007c0c */ /* 0x000fda000bf05070 */
[----:B0-----:R-:W-:Y:S02]  /*0950*/  @!P0 IMAD.MOV.U32 R29, RZ, RZ, RZ ;  /* 0x000000ffff1d8224 */ /* 0x001fe400078e00ff */
[----:B---3--:R-:W-:Y:S01]  /*0960*/  FADD R47, R47, R28 ;  /* 0x0000001c2f2f7221 */ /* 0x008fe20000000000 */
[----:B------:R-:W-:Y:S01]  /*0970*/  @!P0 MOV R28, R36 ;  /* 0x00000024001c8202 */ /* 0x000fe20000000f00 */
[----:B------:R-:W-:Y:S06]  /*0980*/  @!P0 BRA `(.L_x_35) ;  /* 0x0000000000108947 */ /* 0x000fec0003800000 */
[----:B------:R-:W-:Y:S02]  /*0990*/  MOV R40, R37 ;  /* 0x0000002500287202 */ /* 0x000fe40000000f00 */
[----:B------:R-:W-:-:S07]  /*09a0*/  MOV R44, 0x9c0 ;  /* 0x000009c0002c7802 */ /* 0x000fce0000000f00 */
[----:B--2---:R-:W-:Y:S05]  /*09b0*/  CALL.REL.NOINC `($__internal_1_$__cuda_sm20_rem_u64) ;  /* 0x0000003800ec7944 */ /* 0x004fea0003c00000 */
[----:B------:R-:W-:-:S07]  /*09c0*/  IMAD.MOV.U32 R28, RZ, RZ, R46 ;  /* 0x000000ffff1c7224 */ /* 0x000fce00078e002e */
.L_x_35:
        /* <DEDUP_REMOVED lines=16> */
.L_x_36:
        /* <DEDUP_REMOVED lines=16> */
.L_x_37:
[----:B------:R-:W-:Y:S01]  /*0bd0*/  MOV R44, R28 ;  /* 0x0000001c002c7202 */ /* 0x000fe20000000f00 */
[----:B------:R-:W-:-:S04]  /*0be0*/  IMAD.MOV.U32 R45, RZ, RZ, R29 ;  /* 0x000000ffff2d7224 */ /* 0x000fc800078e001d */
[----:B------:R-:W-:-:S04]  /*0bf0*/  IMAD.WIDE.U32 R44, R41, UR12, R44 ;  /* 0x0000000c292c7c25 */ /* 0x000fc8000f8e002c */
[----:B------:R-:W-:Y:S01]  /*0c00*/  IMAD R29, R41, UR13, R45 ;  /* 0x0000000d291d7c24 */ /* 0x000fe2000f8e022d */
[----:B------:R-:W-:-:S04]  /*0c10*/  LEA R28, P0, R44, UR14, 0x2 ;  /* 0x0000000e2c1c7c11 */ /* 0x000fc8000f8010ff */
[----:B------:R-:W-:-:S05]  /*0c20*/  LEA.HI.X R29, R44, UR15, R29, 0x2, P0 ;  /* 0x0000000f2c1d7c11 */ /* 0x000fca00080f141d */
[----:B------:R-:W3:Y:S01]  /*0c30*/  LDG.E.STRONG.GPU R28, desc[UR8][R28.64] ;  /* 0x000000081c1c7981 */ /* 0x000ee2000c1ef900 */
[----:B------:R-:W-:Y:S01]  /*0c40*/  UISETP.NE.U32.AND UP1, UPT, UR10, URZ, UPT ;  /* 0x000000ff0a00728c */ /* 0x000fe2000bf25070 */
[----:B---3--:R-:W-:-:S08]  /*0c50*/  FADD R47, R47, R28 ;  /* 0x0000001c2f2f7221 */ /* 0x008fd00000000000 */
[----:B------:R-:W-:Y:S05]  /*0c60*/  BRA.U UP1, `(.L_x_38) ;  /* 0x00000001014c7547 */ /* 0x000fea000b800000 */
[----:B--2---:R-:W0:Y:S01]  /*0c70*/  I2F.U32.RP R40, UR11 ;  /* 0x0000000b00287d06 */ /* 0x004e220008209000 */
[----:B------:R-:W-:Y:S01]  /*0c80*/  HFMA2 R28, -RZ, RZ, 0, 0 ;  /* 0x00000000ff1c7431 */ /* 0x000fe200000001ff */
[----:B------:R-:W-:-:S06]  /*0c90*/  ISETP.NE.U32.AND P1, PT, RZ, UR11, PT ;  /* 0x0000000bff007c0c */ /* 0x000fcc000bf25070 */
[----:B0-----:R-:W0:Y:S02]  /*0ca0*/  MUFU.RCP R40, R40 ;  /* 0x0000002800287308 */ /* 0x001e240000001000 */
[----:B0-----:R-:W-:-:S06]  /*0cb0*/  IADD3 R29, PT, PT, R40, 0xffffffe, RZ ;  /* 0x0ffffffe281d7810 */ /* 0x001fcc0007ffe0ff */
[----:B------:R-:W0:Y:S02]  /*0cc0*/  F2I.FTZ.U32.TRUNC.NTZ R29, R29 ;  /* 0x0000001d001d7305 */ /* 0x000e24000021f000 */
[----:B0-----:R-:W-:-:S04]  /*0cd0*/  IMAD.MOV R45, RZ, RZ, -R29 ;  /* 0x000000ffff2d7224 */ /* 0x001fc800078e0a1d */
[----:B------:R-:W-:-:S04]  /*0ce0*/  IMAD R45, R45, UR11, RZ ;  /* 0x0000000b2d2d7c24 */ /* 0x000fc8000f8e02ff */
[----:B------:R-:W-:Y:S01]  /*0cf0*/  IMAD.HI.U32 R28, R29, R45, R28 ;  /* 0x0000002d1d1c7227 */ /* 0x000fe200078e001c */
[----:B------:R-:W-:-:S05]  /*0d00*/  MOV R29, RZ ;  /* 0x000000ff001d7202 */ /* 0x000fca0000000f00 */
        /* <DEDUP_REMOVED lines=9> */
.L_x_38:
[----:B------:R-:W-:Y:S01]  /*0da0*/  IMAD.MOV.U32 R40, RZ, RZ, R31 ;  /* 0x000000ffff287224 */ /* 0x000fe200078e001f */
[----:B------:R-:W-:-:S07]  /*0db0*/  MOV R44, 0xdd0 ;  /* 0x00000dd0002c7802 */ /* 0x000fce0000000f00 */
[----:B--2---:R-:W-:Y:S05]  /*0dc0*/  CALL.REL.NOINC `($__internal_1_$__cuda_sm20_rem_u64) ;  /* 0x0000003400e87944 */ /* 0x004fea0003c00000 */
[----:B------:R-:W-:-:S07]  /*0dd0*/  MOV R28, R46 ;  /* 0x0000002e001c7202 */ /* 0x000fce0000000f00 */
.L_x_39:
[----:B------:R-:W-:Y:S01]  /*0de0*/  MOV R45, R29 ;  /* 0x0000001d002d7202 */ /* 0x000fe20000000f00 */
[----:B------:R-:W-:-:S04]  /*0df0*/  IMAD.MOV.U32 R44, RZ, RZ, R28 ;  /* 0x000000ffff2c7224 */ /* 0x000fc800078e001c */
[----:B------:R-:W-:-:S04]  /*0e00*/  IMAD.WIDE.U32 R44, R41, UR12, R44 ;  /* 0x0000000c292c7c25 */ /* 0x000fc8000f8e002c */
[----:B------:R-:W-:Y:S01]  /*0e10*/  IMAD R29, R41, UR13, R45 ;  /* 0x0000000d291d7c24 */ /* 0x000fe2000f8e022d */
[----:B------:R-:W-:-:S04]  /*0e20*/  LEA R28, P0, R44, UR14, 0x2 ;  /* 0x0000000e2c1c7c11 */ /* 0x000fc8000f8010ff */
[----:B------:R-:W-:-:S05]  /*0e30*/  LEA.HI.X R29, R44, UR15, R29, 0x2, P0 ;  /* 0x0000000f2c1d7c11 */ /* 0x000fca00080f141d */
[----:B------:R-:W2:Y:S01]  /*0e40*/  LDG.E.STRONG.GPU R28, desc[UR8][R28.64] ;  /* 0x000000081c1c7981 */ /* 0x000ea2000c1ef900 */
[----:B------:R-:W-:Y:S01]  /*0e50*/  UISETP.NE.U32.AND UP1, UPT, UR10, URZ, UPT ;  /* 0x000000ff0a00728c */ /* 0x000fe2000bf25070 */
[----:B--2---:R-:W-:-:S08]  /*0e60*/  FADD R47, R47, R28 ;  /* 0x0000001c2f2f7221 */ /* 0x004fd00000000000 */
        /* <DEDUP_REMOVED lines=9> */
[----:B------:R-:W-:-:S06]  /*0f00*/  IMAD.HI.U32 R45, R29, R45, R28 ;  /* 0x0000002d1d2d7227 */ /* 0x000fcc00078e001c */
[----:B------:R-:W-:-:S05]  /*0f10*/  IMAD.HI.U32 R28, R45, R30, RZ ;  /* 0x0000001e2d1c7227 */ /* 0x000fca00078e00ff */
[----:B------:R-:W-:-:S05]  /*0f20*/  IADD3 R29, PT, PT, -R28, RZ, RZ ;  /* 0x000000ff1c1d7210 */ /* 0x000fca0007ffe1ff */
[----:B------:R-:W-:Y:S02]  /*0f30*/  IMAD R28, R29, UR11, R30 ;  /* 0x0000000b1d1c7c24 */ /* 0x000fe4000f8e021e */
[----:B------:R-:W-:-:S03]  /*0f40*/  IMAD.MOV.U32 R29, RZ, RZ, RZ ;  /* 0x000000ffff1d7224 */ /* 0x000fc600078e00ff */
[----:B------:R-:W-:-:S13]  /*0f50*/  ISETP.GE.U32.AND P0, PT, R28, UR11, PT ;  /* 0x0000000b1c007c0c */ /* 0x000fda000bf06070 */
[----:B------:R-:W-:-:S05]  /*0f60*/  @P0 VIADD R28, R28, -UR11 ;  /* 0x8000000b1c1c0c36 */ /* 0x000fca0008000000 */
[----:B------:R-:W-:-:S13]  /*0f70*/  ISETP.GE.U32.AND P0, PT, R28, UR11, PT ;  /* 0x0000000b1c007c0c */ /* 0x000fda000bf06070 */
[----:B------:R-:W-:Y:S02]  /*0f80*/  @P0 IADD3 R28, PT, PT, R28, -UR11, RZ ;  /* 0x8000000b1c1c0c10 */ /* 0x000fe4000fffe0ff */
[----:B------:R-:W-:Y:S01]  /*0f90*/  @!P1 LOP3.LUT R28, RZ, UR11, RZ, 0x33, !PT ;  /* 0x0000000bff1c9c12 */ /* 0x000fe2000f8e33ff */
[----:B------:R-:W-:Y:S06]  /*0fa0*/  BRA `(.L_x_41) ;  /* 0x0000000000107947 */ /* 0x000fec0003800000 */
.L_x_40:
[----:B------:R-:W-:Y:S02]  /*0fb0*/  MOV R40, R30 ;  /* 0x0000001e00287202 */ /* 0x000fe40000000f00 */
[----:B------:R-:W-:-:S07]  /*0fc0*/  MOV R44, 0xfe0 ;  /* 0x00000fe0002c7802 */ /* 0x000fce0000000f00 */
[----:B------:R-:W-:Y:S05]  /*0fd0*/  CALL.REL.NOINC `($__internal_1_$__cuda_sm20_rem_u64) ;  /* 0x0000003400647944 */ /* 0x000fea0003c00000 */
[----:B------:R-:W-:-:S07]  /*0fe0*/  IMAD.MOV.U32 R28, RZ, RZ, R46 ;  /* 0x000000ffff1c7224 */ /* 0x000fce00078e002e */
.L_x_41:
        /* <DEDUP_REMOVED lines=29> */
.L_x_42:
[----:B------:R-:W-:Y:S01]  /*11c0*/  IMAD.MOV.U32 R40, RZ, RZ, R25 ;  /* 0x000000ffff287224 */ /* 0x000fe200078e0019 */
[----:B------:R-:W-:-:S07]  /*11d0*/  MOV R44, 0x11f0 ;  /* 0x000011f0002c7802 */ /* 0x000fce0000000f00 */
[----:B------:R-:W-:Y:S05]  /*11e0*/  CALL.REL.NOINC `($__internal_1_$__cuda_sm20_rem_u64) ;  /* 0x0000003000e07944 */ /* 0x000fea0003c00000 */
[----:B------:R-:W-:-:S07]  /*11f0*/  MOV R28, R46 ;  /* 0x0000002e001c7202 */ /* 0x000fce0000000f00 */
.L_x_43:
        /* <DEDUP_REMOVED lines=29> */
.L_x_44:
[----:B------:R-:W-:Y:S02]  /*13d0*/  MOV R40, R24 ;  /* 0x0000001800287202 */ /* 0x000fe40000000f00 */
[----:B------:R-:W-:-:S07]  /*13e0*/  MOV R44, 0x1400 ;  /* 0x00001400002c7802 */ /* 0x000fce0000000f00 */
[----:B------:R-:W-:Y:S05]  /*13f0*/  CALL.REL.NOINC `($__internal_1_$__cuda_sm20_rem_u64) ;  /* 0x00000030005c7944 */ /* 0x000fea0003c00000 */
[----:B------:R-:W-:-:S07]  /*1400*/  IMAD.MOV.U32 R28, RZ, RZ, R46 ;  /* 0x000000ffff1c7224 */ /* 0x000fce00078e002e */
.L_x_45:
        /* <DEDUP_REMOVED lines=29> */
.L_x_46:
[----:B------:R-:W-:Y:S01]  /*15e0*/  IMAD.MOV.U32 R40, RZ, RZ, R23 ;  /* 0x000000ffff287224 */ /* 0x000fe200078e0017 */
[----:B------:R-:W-:-:S07]  /*15f0*/  MOV R44, 0x1610 ;  /* 0x00001610002c7802 */ /* 0x000fce0000000f00 */
[----:B------:R-:W-:Y:S05]  /*1600*/  CALL.REL.NOINC `($__internal_1_$__cuda_sm20_rem_u64) ;  /* 0x0000002c00d87944 */ /* 0x000fea0003c00000 */
[----:B------:R-:W-:-:S07]  /*1610*/  MOV R28, R46 ;  /* 0x0000002e001c7202 */ /* 0x000fce0000000f00 */
.L_x_47:
        /* <DEDUP_REMOVED lines=29> */
.L_x_48:
[----:B------:R-:W-:Y:S02]  /*17f0*/  MOV R40, R22 ;  /* 0x0000001600287202 */ /* 0x000fe40000000f00 */
[----:B------:R-:W-:-:S07]  /*1800*/  MOV R44, 0x1820 ;  /* 0x00001820002c7802 */ /* 0x000fce0000000f00 */
[----:B------:R-:W-:Y:S05]  /*1810*/  CALL.REL.NOINC `($__internal_1_$__cuda_sm20_rem_u64) ;  /* 0x0000002c00547944 */ /* 0x000fea0003c00000 */
[----:B------:R-:W-:-:S07]  /*1820*/  IMAD.MOV.U32 R28, RZ, RZ, R46 ;  /* 0x000000ffff1c7224 */ /* 0x000fce00078e002e */
.L_x_49:
        /* <DEDUP_REMOVED lines=29> */
.L_x_50:
[----:B------:R-:W-:Y:S01]  /*1a00*/  IMAD.MOV.U32 R40, RZ, RZ, R21 ;  /* 0x000000ffff287224 */ /* 0x000fe200078e0015 */
[----:B------:R-:W-:-:S07]  /*1a10*/  MOV R44, 0x1a30 ;  /* 0x00001a30002c7802 */ /* 0x000fce0000000f00 */
[----:B------:R-:W-:Y:S05]  /*1a20*/  CALL.REL.NOINC `($__internal_1_$__cuda_sm20_rem_u64) ;  /* 0x0000002800d07944 */ /* 0x000fea0003c00000 */
[----:B------:R-:W-:-:S07]  /*1a30*/  MOV R28, R46 ;  /* 0x0000002e001c7202 */ /* 0x000fce0000000f00 */
.L_x_51:
        /* <DEDUP_REMOVED lines=29> */
.L_x_52:
[----:B------:R-:W-:Y:S02]  /*1c10*/  MOV R40, R20 ;  /* 0x0000001400287202 */ /* 0x000fe40000000f00 */
[----:B------:R-:W-:-:S07]  /*1c20*/  MOV R44, 0x1c40 ;  /* 0x00001c40002c7802 */ /* 0x000fce0000000f00 */
[----:B------:R-:W-:Y:S05]  /*1c30*/  CALL.REL.NOINC `($__internal_1_$__cuda_sm20_rem_u64) ;  /* 0x00000028004c7944 */ /* 0x000fea0003c00000 */
[----:B------:R-:W-:-:S07]  /*1c40*/  IMAD.MOV.U32 R28, RZ, RZ, R46 ;  /* 0x000000ffff1c7224 */ /* 0x000fce00078e002e */
.L_x_53:
        /* <DEDUP_REMOVED lines=29> */
.L_x_54:
[----:B------:R-:W-:Y:S01]  /*1e20*/  IMAD.MOV.U32 R40, RZ, RZ, R19 ;  /* 0x000000ffff287224 */ /* 0x000fe200078e0013 */
[----:B------:R-:W-:-:S07]  /*1e30*/  MOV R44, 0x1e50 ;  /* 0x00001e50002c7802 */ /* 0x000fce0000000f00 */
[----:B------:R-:W-:Y:S05]  /*1e40*/  CALL.REL.NOINC `($__internal_1_$__cuda_sm20_rem_u64) ;  /* 0x0000002400c87944 */ /* 0x000fea0003c00000 */
[----:B------:R-:W-:-:S07]  /*1e50*/  MOV R28, R46 ;  /* 0x0000002e001c7202 */ /* 0x000fce0000000f00 */
.L_x_55:
        /* <DEDUP_REMOVED lines=29> */
.L_x_56:
[----:B------:R-:W-:Y:S02]  /*2030*/  MOV R40, R18 ;  /* 0x0000001200287202 */ /* 0x000fe40000000f00 */
[----:B------:R-:W-:-:S07]  /*2040*/  MOV R44, 0x2060 ;  /* 0x00002060002c7802 */ /* 0x000fce0000000f00 */
[----:B------:R-:W-:Y:S05]  /*2050*/  CALL.REL.NOINC `($__internal_1_$__cuda_sm20_rem_u64) ;  /* 0x0000002400447944 */ /* 0x000fea0003c00000 */
[----:B------:R-:W-:-:S07]  /*2060*/  IMAD.MOV.U32 R28, RZ, RZ, R46 ;  /* 0x000000ffff1c7224 */ /* 0x000fce00078e002e */
.L_x_57:
        /* <DEDUP_REMOVED lines=29> */
.L_x_58:
[----:B------:R-:W-:Y:S01]  /*2240*/  IMAD.MOV.U32 R40, RZ, RZ, R17 ;  /* 0x000000ffff287224 */ /* 0x000fe200078e0011 */
[----:B------:R-:W-:-:S07]  /*2250*/  MOV R44, 0x2270 ;  /* 0x00002270002c7802 */ /* 0x000fce0000000f00 */
[----:B------:R-:W-:Y:S05]  /*2260*/  CALL.REL.NOINC `($__internal_1_$__cuda_sm20_rem_u64) ;  /* 0x0000002000c07944 */ /* 0x000fea0003c00000 */
[----:B------:R-:W-:-:S07]  /*2270*/  MOV R28, R46 ;  /* 0x0000002e001c7202 */ /* 0x000fce0000000f00 */
.L_x_59:
        /* <DEDUP_REMOVED lines=29> */
.L_x_60:
[----:B------:R-:W-:Y:S02]  /*2450*/  MOV R40, R16 ;  /* 0x0000001000287202 */ /* 0x000fe40000000f00 */
[----:B------:R-:W-:-:S07]  /*2460*/  MOV R44, 0x2480 ;  /* 0x00002480002c7802 */ /* 0x000fce0000000f00 */
[----:B------:R-:W-:Y:S05]  /*2470*/  CALL.REL.NOINC `($__internal_1_$__cuda_sm20_rem_u64) ;  /* 0x00000020003c7944 */ /* 0x000fea0003c00000 */
[----:B------:R-:W-:-:S07]  /*2480*/  IMAD.MOV.U32 R28, RZ, RZ, R46 ;  /* 0x000000ffff1c7224 */ /* 0x000fce00078e002e */
.L_x_61:
        /* <DEDUP_REMOVED lines=29> */
.L_x_62:
[----:B------:R-:W-:Y:S01]  /*2660*/  IMAD.MOV.U32 R40, RZ, RZ, R15 ;  /* 0x000000ffff287224 */ /* 0x000fe200078e000f */
[----:B------:R-:W-:-:S07]  /*2670*/  MOV R44, 0x2690 ;  /* 0x00002690002c7802 */ /* 0x000fce0000000f00 */
[----:B------:R-:W-:Y:S05]  /*2680*/  CALL.REL.NOINC `($__internal_1_$__cuda_sm20_rem_u64) ;  /* 0x0000001c00b87944 */ /* 0x000fea0003c00000 */
[----:B------:R-:W-:-:S07]  /*2690*/  MOV R28, R46 ;  /* 0x0000002e001c7202 */ /* 0x000fce0000000f00 */
.L_x_63:
        /* <DEDUP_REMOVED lines=29> */
.L_x_64:
[----:B------:R-:W-:Y:S02]  /*2870*/  MOV R40, R14 ;  /* 0x0000000e00287202 */ /* 0x000fe40000000f00 */
[----:B------:R-:W-:-:S07]  /*2880*/  MOV R44, 0x28a0 ;  /* 0x000028a0002c7802 */ /* 0x000fce0000000f00 */
[----:B------:R-:W-:Y:S05]  /*2890*/  CALL.REL.NOINC `($__internal_1_$__cuda_sm20_rem_u64) ;  /* 0x0000001c00347944 */ /* 0x000fea0003c00000 */
[----:B------:R-:W-:-:S07]  /*28a0*/  IMAD.MOV.U32 R28, RZ, RZ, R46 ;  /* 0x000000ffff1c7224 */ /* 0x000fce00078e002e */
.L_x_65:
        /* <DEDUP_REMOVED lines=29> */
.L_x_66:
[----:B------:R-:W-:Y:S01]  /*2a80*/  IMAD.MOV.U32 R40, RZ, RZ, R13 ;  /* 0x000000ffff287224 */ /* 0x000fe200078e000d */
[----:B------:R-:W-:-:S07]  /*2a90*/  MOV R44, 0x2ab0 ;  /* 0x00002ab0002c7802 */ /* 0x000fce0000000f00 */
[----:B------:R-:W-:Y:S05]  /*2aa0*/  CALL.REL.NOINC `($__internal_1_$__cuda_sm20_rem_u64) ;  /* 0x0000001800b07944 */ /* 0x000fea0003c00000 */
[----:B------:R-:W-:-:S07]  /*2ab0*/  MOV R28, R46 ;  /* 0x0000002e001c7202 */ /* 0x000fce0000000f00 */
.L_x_67:
        /* <DEDUP_REMOVED lines=29> */
.L_x_68:
[----:B------:R-:W-:Y:S02]  /*2c90*/  MOV R40, R12 ;  /* 0x0000000c00287202 */ /* 0x000fe40000000f00 */
[----:B------:R-:W-:-:S07]  /*2ca0*/  MOV R44, 0x2cc0 ;  /* 0x00002cc0002c7802 */ /* 0x000fce0000000f00 */
[----:B------:R-:W-:Y:S05]  /*2cb0*/  CALL.REL.NOINC `($__internal_1_$__cuda_sm20_rem_u64) ;  /* 0x00000018002c7944 */ /* 0x000fea0003c00000 */
[----:B------:R-:W-:-:S07]  /*2cc0*/  IMAD.MOV.U32 R28, RZ, RZ, R46 ;  /* 0x000000ffff1c7224 */ /* 0x000fce00078e002e */
.L_x_69:
        /* <DEDUP_REMOVED lines=29> */
.L_x_70:
[----:B------:R-:W-:Y:S01]  /*2ea0*/  IMAD.MOV.U32 R40, RZ, RZ, R11 ;  /* 0x000000ffff287224 */ /* 0x000fe200078e000b */
[----:B------:R-:W-:-:S07]  /*2eb0*/  MOV R44, 0x2ed0 ;  /* 0x00002ed0002c7802 */ /* 0x000fce0000000f00 */
[----:B------:R-:W-:Y:S05]  /*2ec0*/  CALL.REL.NOINC `($__internal_1_$__cuda_sm20_rem_u64) ;  /* 0x0000001400a87944 */ /* 0x000fea0003c00000 */
[----:B------:R-:W-:-:S07]  /*2ed0*/  MOV R28, R46 ;  /* 0x0000002e001c7202 */ /* 0x000fce0000000f00 */
.L_x_71:
        /* <DEDUP_REMOVED lines=29> */
.L_x_72:
[----:B------:R-:W-:Y:S02]  /*30b0*/  MOV R40, R10 ;  /* 0x0000000a00287202 */ /* 0x000fe40000000f00 */
[----:B------:R-:W-:-:S07]  /*30c0*/  MOV R44, 0x30e0 ;  /* 0x000030e0002c7802 */ /* 0x000fce0000000f00 */
[----:B------:R-:W-:Y:S05]  /*30d0*/  CALL.REL.NOINC `($__internal_1_$__cuda_sm20_rem_u64) ;  /* 0x0000001400247944 */ /* 0x000fea0003c00000 */
[----:B------:R-:W-:-:S07]  /*30e0*/  IMAD.MOV.U32 R28, RZ, RZ, R46 ;  /* 0x000000ffff1c7224 */ /* 0x000fce00078e002e */
.L_x_73:
        /* <DEDUP_REMOVED lines=29> */
.L_x_74:
[----:B------:R-:W-:Y:S01]  /*32c0*/  IMAD.MOV.U32 R40, RZ, RZ, R9 ;  /* 0x000000ffff287224 */ /* 0x000fe200078e0009 */
[----:B------:R-:W-:-:S07]  /*32d0*/  MOV R44, 0x32f0 ;  /* 0x000032f0002c7802 */ /* 0x000fce0000000f00 */
[----:B------:R-:W-:Y:S05]  /*32e0*/  CALL.REL.NOINC `($__internal_1_$__cuda_sm20_rem_u64) ;  /* 0x0000001000a07944 */ /* 0x000fea0003c00000 */
[----:B------:R-:W-:-:S07]  /*32f0*/  MOV R28, R46 ;  /* 0x0000002e001c7202 */ /* 0x000fce0000000f00 */
.L_x_75:
        /* <DEDUP_REMOVED lines=29> */
.L_x_76:
[----:B------:R-:W-:Y:S02]  /*34d0*/  MOV R40, R8 ;  /* 0x0000000800287202 */ /* 0x000fe40000000f00 */
[----:B------:R-:W-:-:S07]  /*34e0*/  MOV R44, 0x3500 ;  /* 0x00003500002c7802 */ /* 0x000fce0000000f00 */
[----:B------:R-:W-:Y:S05]  /*34f0*/  CALL.REL.NOINC `($__internal_1_$__cuda_sm20_rem_u64) ;  /* 0x00000010001c7944 */ /* 0x000fea0003c00000 */
[----:B------:R-:W-:-:S07]  /*3500*/  IMAD.MOV.U32 R28, RZ, RZ, R46 ;  /* 0x000000ffff1c7224 */ /* 0x000fce00078e002e */
.L_x_77:
        /* <DEDUP_REMOVED lines=29> */
.L_x_78:
[----:B------:R-:W-:Y:S01]  /*36e0*/  IMAD.MOV.U32 R40, RZ, RZ, R7 ;  /* 0x000000ffff287224 */ /* 0x000fe200078e0007 */
[----:B------:R-:W-:-:S07]  /*36f0*/  MOV R44, 0x3710 ;  /* 0x00003710002c7802 */ /* 0x000fce0000000f00 */
[----:B------:R-:W-:Y:S05]  /*3700*/  CALL.REL.NOINC `($__internal_1_$__cuda_sm20_rem_u64) ;  /* 0x0000000c00987944 */ /* 0x000fea0003c00000 */
[----:B------:R-:W-:-:S07]  /*3710*/  MOV R28, R46 ;  /* 0x0000002e001c7202 */ /* 0x000fce0000000f00 */
.L_x_79:
        /* <DEDUP_REMOVED lines=29> */
.L_x_80:
[----:B------:R-:W-:Y:S02]  /*38f0*/  MOV R40, R6 ;  /* 0x0000000600287202 */ /* 0x000fe40000000f00 */
[----:B------:R-:W-:-:S07]  /*3900*/  MOV R44, 0x3920 ;  /* 0x00003920002c7802 */ /* 0x000fce0000000f00 */
[----:B------:R-:W-:Y:S05]  /*3910*/  CALL.REL.NOINC `($__internal_1_$__cuda_sm20_rem_u64) ;  /* 0x0000000c00147944 */ /* 0x000fea0003c00000 */
[----:B------:R-:W-:-:S07]  /*3920*/  IMAD.MOV.U32 R28, RZ, RZ, R46 ;  /* 0x000000ffff1c7224 */ /* 0x000fce00078e002e */
.L_x_81:
        /* <DEDUP_REMOVED lines=29> */
.L_x_82:
[----:B------:R-:W-:Y:S01]  /*3b00*/  IMAD.MOV.U32 R40, RZ, RZ, R5 ;  /* 0x000000ffff287224 */ /* 0x000fe200078e0005 */
[----:B------:R-:W-:-:S07]  /*3b10*/  MOV R44, 0x3b30 ;  /* 0x00003b30002c7802 */ /* 0x000fce0000000f00 */
[----:B------:R-:W-:Y:S05]  /*3b20*/  CALL.REL.NOINC `($__internal_1_$__cuda_sm20_rem_u64) ;  /* 0x0000000800907944 */ /* 0x000fea0003c00000 */
[----:B------:R-:W-:-:S07]  /*3b30*/  MOV R28, R46 ;  /* 0x0000002e001c7202 */ /* 0x000fce0000000f00 */
.L_x_83:
        /* <DEDUP_REMOVED lines=29> */
.L_x_84:
[----:B------:R-:W-:Y:S02]  /*3d10*/  MOV R40, R4 ;  /* 0x0000000400287202 */ /* 0x000fe40000000f00 */
[----:B------:R-:W-:-:S07]  /*3d20*/  MOV R44, 0x3d40 ;  /* 0x00003d40002c7802 */ /* 0x000fce0000000f00 */
[----:B------:R-:W-:Y:S05]  /*3d30*/  CALL.REL.NOINC `($__internal_1_$__cuda_sm20_rem_u64) ;  /* 0x00000008000c7944 */ /* 0x000fea0003c00000 */
[----:B------:R-:W-:-:S07]  /*3d40*/  IMAD.MOV.U32 R28, RZ, RZ, R46 ;  /* 0x000000ffff1c7224 */ /* 0x000fce00078e002e */
.L_x_85:
        /* <DEDUP_REMOVED lines=29> */
.L_x_86:
[----:B------:R-:W-:Y:S01]  /*3f20*/  IMAD.MOV.U32 R40, RZ, RZ, R3 ;  /* 0x000000ffff287224 */ /* 0x000fe200078e0003 */
[----:B------:R-:W-:-:S07]  /*3f30*/  MOV R44, 0x3f50 ;  /* 0x00003f50002c7802 */ /* 0x000fce0000000f00 */
[----:B------:R-:W-:Y:S05]  /*3f40*/  CALL.REL.NOINC `($__internal_1_$__cuda_sm20_rem_u64) ;  /* 0x0000000400887944 */ /* 0x000fea0003c00000 */
[----:B------:R-:W-:-:S07]  /*3f50*/  MOV R28, R46 ;  /* 0x0000002e001c7202 */ /* 0x000fce0000000f00 */
.L_x_87:
        /* <DEDUP_REMOVED lines=29> */
.L_x_88:
[----:B------:R-:W-:Y:S02]  /*4130*/  MOV R40, R2 ;  /* 0x0000000200287202 */ /* 0x000fe40000000f00 */
[----:B------:R-:W-:-:S07]  /*4140*/  MOV R44, 0x4160 ;  /* 0x00004160002c7802 */ /* 0x000fce0000000f00 */
[----:B------:R-:W-:Y:S05]  /*4150*/  CALL.REL.NOINC `($__internal_1_$__cuda_sm20_rem_u64) ;  /* 0x0000000400047944 */ /* 0x000fea0003c00000 */
[----:B------:R-:W-:-:S07]  /*4160*/  IMAD.MOV.U32 R28, RZ, RZ, R46 ;  /* 0x000000ffff1c7224 */ /* 0x000fce00078e002e */
.L_x_89:
        /* <DEDUP_REMOVED lines=18> */
[----:B------:R-:W-:-:S06]  /*4290*/  IMAD.HI.U32 R45, R29, R45, R28 ;  /* 0x0000002d1d2d7227 */ /* 0x000fcc00078e001c */
[----:B------:R-:W-:-:S04]  /*42a0*/  IMAD.HI.U32 R28, R45, R0, RZ ;  /* 0x000000002d1c7227 */ /* 0x000fc800078e00ff */
[----:B------:R-:W-:-:S04]  /*42b0*/  IMAD.MOV R29, RZ, RZ, -R28 ;  /* 0x000000ffff1d7224 */ /* 0x000fc800078e0a1c */
[----:B------:R-:W-:Y:S01]  /*42c0*/  IMAD R28, R29, UR11, R0 ;  /* 0x0000000b1d1c7c24 */ /* 0x000fe2000f8e0200 */
[----:B------:R-:W-:-:S04]  /*42d0*/  MOV R29, RZ ;  /* 0x000000ff001d7202 */ /* 0x000fc80000000f00 */
[----:B------:R-:W-:-:S13]  /*42e0*/  ISETP.GE.U32.AND P0, PT, R28, UR11, PT ;  /* 0x0000000b1c007c0c */ /* 0x000fda000bf06070 */
[----:B------:R-:W-:-:S04]  /*42f0*/  @P0 IADD3 R28, PT, PT, R28, -UR11, RZ ;  /* 0x8000000b1c1c0c10 */ /* 0x000fc8000fffe0ff */
[----:B------:R-:W-:-:S13]  /*4300*/  ISETP.GE.U32.AND P0, PT, R28, UR11, PT ;  /* 0x0000000b1c007c0c */ /* 0x000fda000bf06070 */
[----:B------:R-:W-:Y:S01]  /*4310*/  @P0 VIADD R28, R28, -UR11 ;  /* 0x8000000b1c1c0c36 */ /* 0x000fe20008000000 */
[----:B------:R-:W-:Y:S01]  /*4320*/  @!P1 LOP3.LUT R28, RZ, UR11, RZ, 0x33, !PT ;  /* 0x0000000bff1c9c12 */ /* 0x000fe2000f8e33ff */
[----:B------:R-:W-:Y:S06]  /*4330*/  BRA `(.L_x_91) ;  /* 0x0000000000107947 */ /* 0x000fec0003800000 */
.L_x_90:
[----:B------:R-:W-:Y:S01]  /*4340*/  IMAD.MOV.U32 R40, RZ, RZ, R0 ;  /* 0x000000ffff287224 */ /* 0x000fe200078e0000 */
[----:B------:R-:W-:-:S07]  /*4350*/  MOV R44, 0x4370 ;  /* 0x00004370002c7802 */ /* 0x000fce0000000f00 */
[----:B------:R-:W-:Y:S05]  /*4360*/  CALL.REL.NOINC `($__internal_1_$__cuda_sm20_rem_u64) ;  /* 0x0000000000807944 */ /* 0x000fea0003c00000 */
[----:B------:R-:W-:-:S07]  /*4370*/  MOV R28, R46 ;  /* 0x0000002e001c7202 */ /* 0x000fce0000000f00 */
.L_x_91:
[----:B------:R-:W-:Y:S01]  /*4380*/  MOV R45, R29 ;  /* 0x0000001d002d7202 */ /* 0x000fe20000000f00 */
[----:B------:R-:W-:-:S04]  /*4390*/  IMAD.MOV.U32 R44, RZ, RZ, R28 ;  /* 0x000000ffff2c7224 */ /* 0x000fc800078e001c */
[----:B------:R-:W-:-:S04]  /*43a0*/  IMAD.WIDE.U32 R44, R41, UR12, R44 ;  /* 0x0000000c292c7c25 */ /* 0x000fc8000f8e002c */
[----:B------:R-:W-:Y:S01]  /*43b0*/  IMAD R29, R41, UR13, R45 ;  /* 0x0000000d291d7c24 */ /* 0x000fe2000f8e022d */
[----:B------:R-:W-:-:S04]  /*43c0*/  LEA R28, P0, R44, UR14, 0x2 ;  /* 0x0000000e2c1c7c11 */ /* 0x000fc8000f8010ff */
[----:B------:R-:W-:-:S05]  /*43d0*/  LEA.HI.X R29, R44, UR15, R29, 0x2, P0 ;  /* 0x0000000f2c1d7c11 */ /* 0x000fca00080f141d */
[----:B------:R-:W2:Y:S02]  /*43e0*/  LDG.E.STRONG.GPU R28, desc[UR8][R28.64] ;  /* 0x000000081c1c7981 */ /* 0x000ea4000c1ef900 */
[----:B--2---:R-:W-:Y:S01]  /*43f0*/  FADD R47, R47, R28 ;  /* 0x0000001c2f2f7221 */ /* 0x004fe20000000000 */
[----:B------:R-:W-:Y:S06]  /*4400*/  BRA.U UP0, `(.L_x_92) ;  /* 0xffffffc500007547 */ /* 0x000fec000b83ffff */
        /* <DEDUP_REMOVED lines=14> */
.L_x_94:
[----:B------:R-:W-:Y:S05]  /*44f0*/  BSYNC.RECONVERGENT B0 ;  /* 0x0000000000007941 */ /* 0x000fea0003800200 */
.L_x_93:
[----:B------:R-:W-:-:S13]  /*4500*/  FSETP.NEU.AND P0, PT, R47, -999999, PT ;  /* 0xc97423f02f00780b */ /* 0x000fda0003f0d000 */
[----:B------:R-:W-:Y:S05]  /*4510*/  @P0 EXIT ;  /* 0x000000000000094d */ /* 0x000fea0003800000 */
[----:B0-----:R-:W0:Y:S01]  /*4520*/  LDC.64 R2, c[0x0][0x398] ;  /* 0x0000e600ff027b82 */ /* 0x001e220000000a00 */
[----:B------:R-:W-:Y:S02]  /*4530*/  HFMA2 R5, -RZ, RZ, -10.90625, 0.0155029296875 ;  /* 0xc97423f0ff057431 */ /* 0x000fe400000001ff */
[----:B0-----:R-:W-:-:S05]  /*4540*/  IMAD.WIDE.U32 R42, R42, 0x4, R2 ;  /* 0x000000042a2a7825 */ /* 0x001fca00078e0002 */
[----:B------:R-:W-:Y:S01]  /*4550*/  STG.E desc[UR8][R42.64], R5 ;  /* 0x000000052a007986 */ /* 0x000fe2000c101908 */
[----:B------:R-:W-:Y:S05]  /*4560*/  EXIT ;  /* 0x000000000000794d */ /* 0x000fea0003800000 */
        .weak           $__internal_1_$__cuda_sm20_rem_u64
        .type           $__internal_1_$__cuda_sm20_rem_u64,@function
        .size           $__internal_1_$__cuda_sm20_rem_u64,(.L_x_229 - $__internal_1_$__cuda_sm20_rem_u64)
$__internal_1_$__cuda_sm20_rem_u64:
[----:B------:R-:W0:Y:S08]  /*4570*/  I2F.U64.RP R46, UR6 ;  /* 0x00000006002e7d12 */ /* 0x000e300008309000 */
[----:B0-----:R-:W0:Y:S02]  /*4580*/  MUFU.RCP R48, R46 ;  /* 0x0000002e00307308 */ /* 0x001e240000001000 */
[----:B0-----:R-:W-:-:S06]  /*4590*/  VIADD R48, R48, 0x1ffffffe ;  /* 0x1ffffffe30307836 */ /* 0x001fcc0000000000 */
[----:B------:R-:W0:Y:S02]  /*45a0*/  F2I.U64.TRUNC R48, R48 ;  /* 0x0000003000307311 */ /* 0x000e24000020d800 */
[----:B0-----:R-:W-:-:S04]  /*45b0*/  IMAD.WIDE.U32 R28, R48, UR6, RZ ;  /* 0x00000006301c7c25 */ /* 0x001fc8000f8e00ff */
[C---:B------:R-:W-:Y:S01]  /*45c0*/  IMAD R45, R48.reuse, UR7, R29 ;  /* 0x00000007302d7c24 */ /* 0x040fe2000f8e021d */
[----:B------:R-:W-:Y:S01]  /*45d0*/  IADD3 R29, P0, PT, RZ, -R28, RZ ;  /* 0x8000001cff1d7210 */ /* 0x000fe20007f1e0ff */
[----:B------:R-:W-:Y:S02]  /*45e0*/  IMAD.MOV.U32 R51, RZ, RZ, R48 ;  /* 0x000000ffff337224 */ /* 0x000fe400078e0030 */
[----:B------:R-:W-:Y:S02]  /*45f0*/  IMAD R28, R49, UR6, R45 ;  /* 0x00000006311c7c24 */ /* 0x000fe4000f8e022d */
[----:B------:R-:W-:-:S03]  /*4600*/  IMAD.HI.U32 R50, R48, R29, RZ ;  /* 0x0000001d30327227 */ /* 0x000fc600078e00ff */
[----:B------:R-:W-:-:S05]  /*4610*/  IADD3.X R28, PT, PT, RZ, ~R28, RZ, P0, !PT ;  /* 0x8000001cff1c7210 */ /* 0x000fca00007fe4ff */
[----:B------:R-:W-:-:S04]  /*4620*/  IMAD.WIDE.U32 R50, P0, R48, R28, R50 ;  /* 0x0000001c30327225 */ /* 0x000fc80007800032 */
[----:B------:R-:W-:-:S04]  /*4630*/  IMAD.HI.U32 R46, P1, R49, R29, R50 ;  /* 0x0000001d312e7227 */ /* 0x000fc80007820032 */
[CC--:B------:R-:W-:Y:S02]  /*4640*/  IMAD R29, R49.reuse, R28.reuse, RZ ;  /* 0x0000001c311d7224 */ /* 0x0c0fe400078e02ff */
[----:B------:R-:W-:-:S03]  /*4650*/  IMAD.HI.U32 R28, R49, R28, RZ ;  /* 0x0000001c311c7227 */ /* 0x000fc600078e00ff */
[----:B------:R-:W-:Y:S01]  /*4660*/  IADD3 R29, P2, PT, R29, R46, RZ ;  /* 0x0000002e1d1d7210 */ /* 0x000fe20007f5e0ff */
[----:B------:R-:W-:Y:S01]  /*4670*/  IMAD.MOV.U32 R51, RZ, RZ, RZ ;  /* 0x000000ffff337224 */ /* 0x000fe200078e00ff */
[----:B------:R-:W-:-:S03]  /*4680*/  IADD3.X R28, PT, PT, R28, R49, RZ, P0, !PT ;  /* 0x000000311c1c7210 */ /* 0x000fc600007fe4ff */
[----:B------:R-:W-:Y:S01]  /*4690*/  IMAD.WIDE.U32 R48, R29, UR6, RZ ;  /* 0x000000061d307c25 */ /* 0x000fe2000f8e00ff */
[----:B------:R-:W-:-:S03]  /*46a0*/  IADD3.X R45, PT, PT, RZ, RZ, R28, P2, P1 ;  /* 0x000000ffff2d7210 */ /* 0x000fc600017e241c */
[----:B------:R-:W-:Y:S01]  /*46b0*/  IMAD R28, R29, UR7, R49 ;  /* 0x000000071d1c7c24 */ /* 0x000fe2000f8e0231 */
[----:B------:R-:W-:-:S03]  /*46c0*/  IADD3 R46, P0, PT, RZ, -R48, RZ ;  /* 0x80000030ff2e7210 */ /* 0x000fc60007f1e0ff */
[----:B------:R-:W-:Y:S02]  /*46d0*/  IMAD R48, R45, UR6, R28 ;  /* 0x000000062d307c24 */ /* 0x000fe4000f8e021c */
[----:B------:R-:W-:-:S04]  /*46e0*/  IMAD.HI.U32 R28, R29, R46, RZ ;  /* 0x0000002e1d1c7227 */ /* 0x000fc800078e00ff */
[----:B------:R-:W-:-:S04]  /*46f0*/  IMAD.X R48, RZ, RZ, ~R48, P0 ;  /* 0x000000ffff307224 */ /* 0x000fc800000e0e30 */
[----:B------:R-:W-:-:S04]  /*4700*/  IMAD.WIDE.U32 R28, P0, R29, R48, R28 ;  /* 0x000000301d1c7225 */ /* 0x000fc8000780001c */
[----:B------:R-:W-:-:S04]  /*4710*/  IMAD.HI.U32 R29, P1, R45, R46, R28 ;  /* 0x0000002e2d1d7227 */ /* 0x000fc8000782001c */
[CC--:B------:R-:W-:Y:S02]  /*4720*/  IMAD R28, R45.reuse, R48.reuse, RZ ;  /* 0x000000302d1c7224 */ /* 0x0c0fe400078e02ff */
[----:B------:R-:W-:-:S03]  /*4730*/  IMAD.HI.U32 R48, R45, R48, RZ ;  /* 0x000000302d307227 */ /* 0x000fc600078e00ff */
[----:B------:R-:W-:Y:S02]  /*4740*/  IADD3 R49, P2, PT, R28, R29, RZ ;  /* 0x0000001d1c317210 */ /* 0x000fe40007f5e0ff */
[----:B------:R-:W-:-:S03]  /*4750*/  IADD3.X R29, PT, PT, R48, R45, RZ, P0, !PT ;  /* 0x0000002d301d7210 */ /* 0x000fc600007fe4ff */
[----:B------:R-:W-:Y:S01]  /*4760*/  IMAD.HI.U32 R50, R49, R40, RZ ;  /* 0x0000002831327227 */ /* 0x000fe200078e00ff */
[----:B------:R-:W-:-:S03]  /*4770*/  IADD3.X R29, PT, PT, RZ, RZ, R29, P2, P1 ;  /* 0x000000ffff1d7210 */ /* 0x000fc600017e241d */
[----:B------:R-:W-:-:S04]  /*4780*/  IMAD.WIDE.U32 R50, R49, UR5, R50 ;  /* 0x0000000531327c25 */ /* 0x000fc8000f8e0032 */
[C---:B------:R-:W-:Y:S02]  /*4790*/  IMAD R28, R29.reuse, UR5, RZ ;  /* 0x000000051d1c7c24 */ /* 0x040fe4000f8e02ff */
[----:B------:R-:W-:-:S04]  /*47a0*/  IMAD.HI.U32 R45, P0, R29, R40, R50 ;  /* 0x000000281d2d7227 */ /* 0x000fc80007800032 */
[----:B------:R-:W-:Y:S01]  /*47b0*/  IMAD.HI.U32 R29, R29, UR5, RZ ;  /* 0x000000051d1d7c27 */ /* 0x000fe2000f8e00ff */
[----:B------:R-:W-:-:S04]  /*47c0*/  IADD3 R28, P1, PT, R28, R45, RZ ;  /* 0x0000002d1c1c7210 */ /* 0x000fc80007f3e0ff */
[----:B------:R-:W-:Y:S01]  /*47d0*/  IADD3.X R29, PT, PT, R29, RZ, RZ, P0, !PT ;  /* 0x000000ff1d1d7210 */ /* 0x000fe200007fe4ff */
[----:B------:R-:W-:-:S04]  /*47e0*/  IMAD.WIDE.U32 R48, R28, UR6, RZ ;  /* 0x000000061c307c25 */ /* 0x000fc8000f8e00ff */
[----:B------:R-:W-:Y:S01]  /*47f0*/  IMAD.X R29, RZ, RZ, R29, P1 ;  /* 0x000000ffff1d7224 */ /* 0x000fe200008e061d */
[----:B------:R-:W-:Y:S01]  /*4800*/  IADD3 R48, P1, PT, -R48, R40, RZ ;  /* 0x0000002830307210 */ /* 0x000fe20007f3e1ff */
[----:B------:R-:W-:-:S03]  /*4810*/  IMAD R28, R28, UR7, R49 ;  /* 0x000000071c1c7c24 */ /* 0x000fc6000f8e0231 */
[----:B------:R-:W-:Y:S01]  /*4820*/  ISETP.GE.U32.AND P0, PT, R48, UR6, PT ;  /* 0x0000000630007c0c */ /* 0x000fe2000bf06070 */
[----:B------:R-:W-:-:S05]  /*4830*/  IMAD R28, R29, UR6, R28 ;  /* 0x000000061d1c7c24 */ /* 0x000fca000f8e021c */
        /* <DEDUP_REMOVED lines=8> */
[C---:B------:R-:W-:Y:S02]  /*48c0*/  ISETP.GE.U32.AND.EX P0, PT, R29.reuse, UR7, PT, P0 ;  /* 0x000000071d007c0c */ /* 0x040fe4000bf06100 */
[----:B------:R-:W-:Y:S02]  /*48d0*/  ISETP.NE.U32.AND P1, PT, RZ, UR6, PT ;  /* 0x00000006ff007c0c */ /* 0x000fe4000bf25070 */
[----:B------:R-:W-:Y:S02]  /*48e0*/  IADD3.X R28, PT, PT, R29, ~UR7, RZ, P2, !PT ;  /* 0x800000071d1c7c10 */ /* 0x000fe400097fe4ff */
[----:B------:R-:W-:-:S02]  /*48f0*/  SEL R46, R46, R45, P0 ;  /* 0x0000002d2e2e7207 */ /* 0x000fc40000000000 */
[----:B------:R-:W-:Y:S02]  /*4900*/  MOV R45, 0x0 ;  /* 0x00000000002d7802 */ /* 0x000fe40000000f00 */
[----:B------:R-:W-:Y:S02]  /*4910*/  ISETP.NE.AND.EX P1, PT, RZ, UR7, PT, P1 ;  /* 0x00000007ff007c0c */ /* 0x000fe4000bf25310 */
[----:B------:R-:W-:Y:S02]  /*4920*/  SEL R28, R28, R29, P0 ;  /* 0x0000001d1c1c7207 */ /* 0x000fe40000000000 */
[----:B------:R-:W-:Y:S02]  /*4930*/  SEL R46, R46, 0xffffffff, P1 ;  /* 0xffffffff2e2e7807 */ /* 0x000fe40000800000 */
[----:B------:R-:W-:Y:S01]  /*4940*/  SEL R29, R28, 0xffffffff, P1 ;  /* 0xffffffff1c1d7807 */ /* 0x000fe20000800000 */
[----:B------:R-:W-:Y:S06]  /*4950*/  RET.REL.NODEC R44 `(_Z21different_region_testPfmmS_Pm) ;  /* 0xffffffb42ca87950 */ /* 0x000fec0003c3ffff */
.L_x_95:
        /* <DEDUP_REMOVED lines=10> */
.L_x_229:


//--------------------- .text._Z16same_region_testPfmS_Pm --------------------------
	.section	.text._Z16same_region_testPfmS_Pm,"ax",@progbits
	.align	128
        .global         _Z16same_region_testPfmS_Pm
        .type           _Z16same_region_testPfmS_Pm,@function
        .size           _Z16same_region_testPfmS_Pm,(.L_x_230 - _Z16same_region_testPfmS_Pm)
        .other          _Z16same_region_testPfmS_Pm,@"STO_CUDA_ENTRY STV_DEFAULT"
_Z16same_region_testPfmS_Pm:
.text._Z16same_region_testPfmS_Pm:
        /* <DEDUP_REMOVED lines=8> */
[----:B-1----:R-:W-:Y:S01]  /*0080*/  IMAD R7, R7, 0x8, R4 ;  /* 0x0000000807077824 */ /* 0x002fe200078e0204 */
[----:B------:R-:W1:Y:S03]  /*0090*/  LDCU.64 UR6, c[0x0][0x388] ;  /* 0x00007100ff0677ac */ /* 0x000e660008000a00 */
[----:B------:R-:W-:Y:S01]  /*00a0*/  IMAD.SHL.U32 R28, R7, 0x20, RZ ;  /* 0x00000020071c7824 */ /* 0x000fe200078e00ff */
[----:B------:R-:W-:Y:S01]  /*00b0*/  UMOV UR5, URZ ;  /* 0x000000ff00057c82 */ /* 0x000fe20008000000 */
[----:B--2---:R-:W-:Y:S01]  /*00c0*/  UISETP.NE.U32.AND UP0, UPT, UR4, URZ, UPT ;  /* 0x000000ff0400728c */ /* 0x004fe2000bf05070 */
[----:B0-----:R-:W-:-:S05]  /*00d0*/  @!P0 LEA R5, R5, R0, 0x18 ;  /* 0x0000000005058211 */ /* 0x001fca00078ec0ff */
[----:B------:R0:W-:Y:S01]  /*00e0*/  @!P0 STS.64 [R5], R2 ;  /* 0x0000000205008388 */ /* 0x0001e20000000a00 */
[----:B------:R-:W-:Y:S06]  /*00f0*/  BAR.SYNC.DEFER_BLOCKING 0x0 ;  /* 0x0000000000007b1d */ /* 0x000fec0000010000 */
[----:B-1----:R-:W-:Y:S05]  /*0100*/  BRA.U UP0, `(.L_x_96) ;  /* 0x0000000100507547 */ /* 0x002fea000b800000 */
[----:B------:R-:W1:Y:S01]  /*0110*/  LDCU UR4, c[0x0][0x388] ;  /* 0x00007100ff0477ac */ /* 0x000e620008000800 */
[----:B------:R-:W-:Y:S01]  /*0120*/  HFMA2 R29, -RZ, RZ, 0, 0 ;  /* 0x00000000ff1d7431 */ /* 0x000fe200000001ff */
[----:B-1----:R-:W1:Y:S01]  /*0130*/  I2F.U32.RP R0, UR4 ;  /* 0x0000000400007d06 */ /* 0x002e620008209000 */
[----:B------:R-:W-:-:S07]  /*0140*/  ISETP.NE.U32.AND P1, PT, RZ, UR4, PT ;  /* 0x00000004ff007c0c */ /* 0x000fce000bf25070 */
[----:B-1----:R-:W0:Y:S02]  /*0150*/  MUFU.RCP R0, R0 ;  /* 0x0000000000007308 */ /* 0x002e240000001000 */
[----:B0-----:R-:W-:-:S06]  /*0160*/  IADD3 R2, PT, PT, R0, 0xffffffe, RZ ;  /* 0x0ffffffe00027810 */ /* 0x001fcc0007ffe0ff */
[----:B------:R0:W1:Y:S02]  /*0170*/  F2I.FTZ.U32.TRUNC.NTZ R3, R2 ;  /* 0x0000000200037305 */ /* 0x000064000021f000 */
[----:B0-----:R-:W-:Y:S02]  /*0180*/  IMAD.MOV.U32 R2, RZ, RZ, RZ ;  /* 0x000000ffff027224 */ /* 0x001fe400078e00ff */
[----:B-1----:R-:W-:-:S04]  /*0190*/  IMAD.MOV R5, RZ, RZ, -R3 ;  /* 0x000000ffff057224 */ /* 0x002fc800078e0a03 */
[----:B------:R-:W-:-:S04]  /*01a0*/  IMAD R5, R5, UR4, RZ ;  /* 0x0000000405057c24 */ /* 0x000fc8000f8e02ff */
[----:B------:R-:W-:-:S06]  /*01b0*/  IMAD.HI.U32 R3, R3, R5, R2 ;  /* 0x0000000503037227 */ /* 0x000fcc00078e0002 */
        /* <DEDUP_REMOVED lines=9> */
.L_x_96:
[----:B------:R-:W-:-:S07]  /*0250*/  MOV R30, 0x270 ;  /* 0x00000270001e7802 */ /* 0x000fce0000000f00 */
[----:B0-----:R-:W-:Y:S05]  /*0260*/  CALL.REL.NOINC `($__internal_2_$__cuda_sm20_rem_u64) ;  /* 0x0000003800f87944 */ /* 0x001fea0003c00000 */
.L_x_97:
[----:B------:R-:W0:Y:S01]  /*0270*/  S2R R0, SR_CTAID.X ;  /* 0x0000000000007919 */ /* 0x000e220000002500 */
[----:B------:R-:W1:Y:S01]  /*0280*/  LDCU.64 UR10, c[0x0][0x380] ;  /* 0x00007000ff0a77ac */ /* 0x000e620008000a00 */
[----:B------:R-:W-:Y:S01]  /*0290*/  MOV R32, RZ ;  /* 0x000000ff00207202 */ /* 0x000fe20000000f00 */
[----:B------:R-:W0:Y:S01]  /*02a0*/  S2R R27, SR_TID.X ;  /* 0x00000000001b7919 */ /* 0x000e220000002100 */
[----:B------:R-:W2:Y:S01]  /*02b0*/  LDCU.64 UR8, c[0x0][0x358] ;  /* 0x00006b00ff0877ac */ /* 0x000ea20008000a00 */
[----:B------:R-:W3:Y:S01]  /*02c0*/  LDCU UR12, c[0x0][0x38c] ;  /* 0x00007180ff0c77ac */ /* 0x000ee20008000800 */
[----:B------:R-:W4:Y:S01]  /*02d0*/  LDCU.64 UR14, c[0x0][0x380] ;  /* 0x00007000ff0e77ac */ /* 0x000f220008000a00 */
[----:B------:R-:W-:Y:S01]  /*02e0*/  UMOV UR4, URZ ;  /* 0x000000ff00047c82 */ /* 0x000fe20008000000 */
[C---:B-1----:R-:W-:Y:S01]  /*02f0*/  LEA R18, P0, R28.reuse, UR10, 0x2 ;  /* 0x0000000a1c127c11 */ /* 0x042fe2000f8010ff */
[----:B------:R-:W1:Y:S03]  /*0300*/  LDCU UR10, c[0x0][0x388] ;  /* 0x00007100ff0a77ac */ /* 0x000e660008000800 */
[----:B------:R-:W-:Y:S01]  /*0310*/  LEA.HI.X R19, R28, UR11, R29, 0x2, P0 ;  /* 0x0000000b1c137c11 */ /* 0x000fe200080f141d */
[----:B0-----:R-:W-:-:S04]  /*0320*/  IMAD R0, R0, 0x8, R27 ;  /* 0x0000000800007824 */ /* 0x001fc800078e021b */
[----:B------:R-:W-:-:S04]  /*0330*/  IMAD.SHL.U32 R0, R0, 0x20, RZ ;  /* 0x0000002000007824 */ /* 0x000fc800078e00ff */
        /* <DEDUP_REMOVED lines=14> */
[----:B------:R-:W-:-:S02]  /*0420*/  VIADD R12, R0, 0xf ;  /* 0x0000000f000c7836 */ /* 0x000fc40000000000 */
[C---:B------:R-:W-:Y:S02]  /*0430*/  VIADD R10, R0.reuse, 0x11 ;  /* 0x00000011000a7836 */ /* 0x040fe40000000000 */
[C---:B------:R-:W-:Y:S02]  /*0440*/  VIADD R9, R0.reuse, 0x18 ;  /* 0x0000001800097836 */ /* 0x040fe40000000000 */
[C---:B------:R-:W-:Y:S02]  /*0450*/  VIADD R7, R0.reuse, 0x1a ;  /* 0x0000001a00077836 */ /* 0x040fe40000000000 */
[C---:B------:R-:W-:Y:S02]  /*0460*/  VIADD R6, R0.reuse, 0x1b ;  /* 0x0000001b00067836 */ /* 0x040fe40000000000 */
[C---:B------:R-:W-:Y:S02]  /*0470*/  VIADD R4, R0.reuse, 0x1d ;  /* 0x0000001d00047836 */ /* 0x040fe40000000000 */
[----:B-1234-:R-:W-:-:S07]  /*0480*/  VIADD R3, R0, 0x1e ;  /* 0x0000001e00037836 */ /* 0x01efce0000000000 */
.L_x_160:
[----:B------:R-:W2:Y:S01]  /*0490*/  LDG.E.STRONG.GPU R21, desc[UR8][R18.64] ;  /* 0x0000000812157981 */ /* 0x000ea2000c1ef900 */
[----:B------:R-:W-:Y:S02]  /*04a0*/  UISETP.NE.U32.AND UP1, UPT, UR12, URZ, UPT ;  /* 0x000000ff0c00728c */ /* 0x000fe4000bf25070 */
[----:B------:R-:W-:-:S04]  /*04b0*/  UIADD3 UR4, UPT, UPT, UR4, 0x1, URZ ;  /* 0x0000000104047890 */ /* 0x000fc8000fffe0ff */
[----:B------:R-:W-:Y:S01]  /*04c0*/  UISETP.NE.AND UP0, UPT, UR4, 0x3e8, UPT ;  /* 0x000003e80400788c */ /* 0x000fe2000bf05270 */
[----:B--2---:R-:W-:Y:S02]  /*04d0*/  FADD R32, R21, R32 ;  /* 0x0000002015207221 */ /* 0x004fe40000000000 */
[----:B------:R-:W-:Y:S08]  /*04e0*/  BRA.U UP1, `(.L_x_98) ;  /* 0x00000001014c7547 */ /* 0x000ff0000b800000 */
[----:B------:R-:W0:Y:S01]  /*04f0*/  I2F.U32.RP R29, UR10 ;  /* 0x0000000a001d7d06 */ /* 0x000e220008209000 */
[----:B------:R-:W-:-:S07]  /*0500*/  ISETP.NE.U32.AND P1, PT, RZ, UR10, PT ;  /* 0x0000000aff007c0c */ /* 0x000fce000bf25070 */
[----:B0-----:R-:W0:Y:S02]  /*0510*/  MUFU.RCP R29, R29 ;  /* 0x0000001d001d7308 */ /* 0x001e240000001000 */
[----:B0-----:R-:W-:Y:S02]  /*0520*/  VIADD R20, R29, 0xffffffe ;  /* 0x0ffffffe1d147836 */ /* 0x001fe40000000000 */
[----:B------:R-:W-:-:S04]  /*0530*/  IMAD.MOV.U32 R29, RZ, RZ, RZ ;  /* 0x000000ffff1d7224 */ /* 0x000fc800078e00ff */
[----:B------:R0:W1:Y:S02]  /*0540*/  F2I.FTZ.U32.TRUNC.NTZ R21, R20 ;  /* 0x0000001400157305 */ /* 0x000064000021f000 */
[----:B0-----:R-:W-:Y:S01]  /*0550*/  MOV R20, RZ ;  /* 0x000000ff00147202 */ /* 0x001fe20000000f00 */
[----:B-1----:R-:W-:-:S04]  /*0560*/  IMAD.MOV R31, RZ, RZ, -R21 ;  /* 0x000000ffff1f7224 */ /* 0x002fc800078e0a15 */
[----:B------:R-:W-:-:S04]  /*0570*/  IMAD R31, R31, UR10, RZ ;  /* 0x0000000a1f1f7c24 */ /* 0x000fc8000f8e02ff */
[----:B------:R-:W-:-:S06]  /*0580*/  IMAD.HI.U32 R31, R21, R31, R20 ;  /* 0x0000001f151f7227 */ /* 0x000fcc00078e0014 */
        /* <DEDUP_REMOVED lines=9> */
.L_x_98:
[----:B------:R-:W-:Y:S01]  /*0620*/  IMAD.MOV.U32 R28, RZ, RZ, R26 ;  /* 0x000000ffff1c7224 */ /* 0x000fe200078e001a */
[----:B------:R-:W-:-:S07]  /*0630*/  MOV R30, 0x650 ;  /* 0x00000650001e7802 */ /* 0x000fce0000000f00 */
[----:B------:R-:W-:Y:S05]  /*0640*/  CALL.REL.NOINC `($__internal_2_$__cuda_sm20_rem_u64) ;  /* 0x0000003800007944 */ /* 0x000fea0003c00000 */
.L_x_99:
[----:B------:R-:W-:-:S04]  /*0650*/  LEA R20, P0, R28, UR14, 0x2 ;  /* 0x0000000e1c147c11 */ /* 0x000fc8000f8010ff */
[----:B------:R-:W-:-:S06]  /*0660*/  LEA.HI.X R21, R28, UR15, R29, 0x2, P0 ;  /* 0x0000000f1c157c11 */ /* 0x000fcc00080f141d */
[----:B------:R-:W2:Y:S01]  /*0670*/  LDG.E.STRONG.GPU R21, desc[UR8][R20.64] ;  /* 0x0000000814157981 */ /* 0x000ea2000c1ef900 */
[----:B------:R-:W-:Y:S01]  /*0680*/  UISETP.NE.U32.AND UP1, UPT, UR12, URZ, UPT ;  /* 0x000000ff0c00728c */ /* 0x000fe2000bf25070 */
[----:B--2---:R-:W-:-:S08]  /*0690*/  FADD R32, R32, R21 ;  /* 0x0000001520207221 */ /* 0x004fd00000000000 */
[----:B------:R-:W-:Y:S05]  /*06a0*/  BRA.U UP1, `(.L_x_100) ;  /* 0x00000001014c7547 */ /* 0x000fea000b800000 */
[----:B------:R-:W0:Y:S01]  /*06b0*/  I2F.U32.RP R29, UR10 ;  /* 0x0000000a001d7d06 */ /* 0x000e220008209000 */
[----:B------:R-:W-:-:S07]  /*06c0*/  ISETP.NE.U32.AND P1, PT, RZ, UR10, PT ;  /* 0x0000000aff007c0c */ /* 0x000fce000bf25070 */
[----:B0-----:R-:W0:Y:S02]  /*06d0*/  MUFU.RCP R29, R29 ;  /* 0x0000001d001d7308 */ /* 0x001e240000001000 */
[----:B0-----:R-:W-:Y:S01]  /*06e0*/  IADD3 R20, PT, PT, R29, 0xffffffe, RZ ;  /* 0x0ffffffe1d147810 */ /* 0x001fe20007ffe0ff */
[----:B------:R-:W-:-:S05]  /*06f0*/  HFMA2 R29, -RZ, RZ, 0, 0 ;  /* 0x00000000ff1d7431 */ /* 0x000fca00000001ff */
        /* <DEDUP_REMOVED lines=14> */
.L_x_100:
[----:B------:R-:W-:Y:S01]  /*07e0*/  IMAD.MOV.U32 R28, RZ, RZ, R25 ;  /* 0x000000ffff1c7224 */ /* 0x000fe200078e0019 */
[----:B------:R-:W-:-:S07]  /*07f0*/  MOV R30, 0x810 ;  /* 0x00000810001e7802 */ /* 0x000fce0000000f00 */
[----:B------:R-:W-:Y:S05]  /*0800*/  CALL.REL.NOINC `($__internal_2_$__cuda_sm20_rem_u64) ;  /* 0x0000003400907944 */ /* 0x000fea0003c00000 */
.L_x_101:
        /* <DEDUP_REMOVED lines=9> */
[----:B0-----:R-:W-:Y:S02]  /*08a0*/  VIADD R20, R29, 0xffffffe ;  /* 0x0ffffffe1d147836 */ /* 0x001fe40000000000 */
[----:B------:R-:W-:-:S04]  /*08b0*/  IMAD.MOV.U32 R29, RZ, RZ, RZ ;  /* 0x000000ffff1d7224 */ /* 0x000fc800078e00ff */
        /* <DEDUP_REMOVED lines=14> */
.L_x_102:
[----:B------:R-:W-:Y:S02]  /*09a0*/  MOV R28, R24 ;  /* 0x00000018001c7202 */ /* 0x000fe40000000f00 */
[----:B------:R-:W-:-:S07]  /*09b0*/  MOV R30, 0x9d0 ;  /* 0x000009d0001e7802 */ /* 0x000fce0000000f00 */
[----:B------:R-:W-:Y:S05]  /*09c0*/  CALL.REL.NOINC `($__internal_2_$__cuda_sm20_rem_u64) ;  /* 0x0000003400207944 */ /* 0x000fea0003c00000 */
.L_x_103:
[----:B------:R-:W-:-:S04]  /*09d0*/  LEA R20, P0, R28, UR14, 0x2 ;  /* 0x0000000e1c147c11 */ /* 0x000fc8000f8010ff */
[----:B------:R-:W-:-:S06]  /*09e0*/  LEA.HI.X R21, R28, UR15, R29, 0x2, P0 ;  /* 0x0000000f1c157c11 */ /* 0x000fcc00080f141d */
[----:B------:R-:W2:Y:S01]  /*09f0*/  LDG.E.STRONG.GPU R21, desc[UR8][R20.64] ;  /* 0x0000000814157981 */ /* 0x000ea2000c1ef900 */
[----:B------:R-:W-:Y:S01]  /*0a00*/  UISETP.NE.U32.AND UP1, UPT, UR12, URZ, UPT ;  /* 0x000000ff0c00728c */ /* 0x000fe2000bf25070 */
[----:B------:R-:W0:Y:S01]  /*0a10*/  S2R R0, SR_CTAID.X ;  /* 0x0000000000007919 */ /* 0x000e220000002500 */
[----:B--2---:R-:W-:-:S07]  /*0a20*/  FADD R32, R32, R21 ;  /* 0x0000001520207221 */ /* 0x004fce0000000000 */
[----:B0-----:R-:W-:Y:S05]  /*0a30*/  BRA.U UP1, `(.L_x_104) ;  /* 0x0000000101547547 */ /* 0x001fea000b800000 */
[----:B------:R-:W0:Y:S01]  /*0a40*/  I2F.U32.RP R29, UR10 ;  /* 0x0000000a001d7d06 */ /* 0x000e220008209000 */
[----:B------:R-:W-:Y:S01]  /*0a50*/  IMAD.MOV.U32 R20, RZ, RZ, RZ ;  /* 0x000000ffff147224 */ /* 0x000fe200078e00ff */
[----:B------:R-:W-:Y:S02]  /*0a60*/  LEA R28, R0, R27, 0x3 ;  /* 0x0000001b001c7211 */ /* 0x000fe400078e18ff */
[----:B------:R-:W-:-:S04]  /*0a70*/  ISETP.NE.U32.AND P1, PT, RZ, UR10, PT ;  /* 0x0000000aff007c0c */ /* 0x000fc8000bf25070 */
[----:B0-----:R-:W0:Y:S02]  /*0a80*/  MUFU.RCP R29, R29 ;  /* 0x0000001d001d7308 */ /* 0x001e240000001000 */
[----:B0-----:R-:W-:Y:S02]  /*0a90*/  VIADD R30, R29, 0xffffffe ;  /* 0x0ffffffe1d1e7836 */ /* 0x001fe40000000000 */
[----:B------:R-:W-:-:S04]  /*0aa0*/  IMAD.MOV.U32 R29, RZ, RZ, RZ ;  /* 0x000000ffff1d7224 */ /* 0x000fc800078e00ff */
[----:B------:R-:W0:Y:S02]  /*0ab0*/  F2I.FTZ.U32.TRUNC.NTZ R21, R30 ;  /* 0x0000001e00157305 */ /* 0x000e24000021f000 */
[----:B0-----:R-:W-:-:S04]  /*0ac0*/  IMAD.MOV R31, RZ, RZ, -R21 ;  /* 0x000000ffff1f7224 */ /* 0x001fc800078e0a15 */
[----:B------:R-:W-:-:S04]  /*0ad0*/  IMAD R31, R31, UR10, RZ ;  /* 0x0000000a1f1f7c24 */ /* 0x000fc8000f8e02ff */
[----:B------:R-:W-:Y:S01]  /*0ae0*/  IMAD.HI.U32 R21, R21, R31, R20 ;  /* 0x0000001f15157227 */ /* 0x000fe200078e0014 */
[----:B------:R-:W-:-:S05]  /*0af0*/  LEA R20, R28, 0x4, 0x5 ;  /* 0x000000041c147811 */ /* 0x000fca00078e28ff */
        /* <DEDUP_REMOVED lines=9> */
.L_x_104:
[----:B------:R-:W-:Y:S02]  /*0b90*/  LEA R28, R0, R27, 0x3 ;  /* 0x0000001b001c7211 */ /* 0x000fe400078e18ff */
[----:B------:R-:W-:Y:S02]  /*0ba0*/  MOV R30, 0xbd0 ;  /* 0x00000bd0001e7802 */ /* 0x000fe40000000f00 */
[----:B------:R-:W-:-:S07]  /*0bb0*/  LEA R28, R28, 0x4, 0x5 ;  /* 0x000000041c1c7811 */ /* 0x000fce00078e28ff */
[----:B------:R-:W-:Y:S05]  /*0bc0*/  CALL.REL.NOINC `($__internal_2_$__cuda_sm20_rem_u64) ;  /* 0x0000003000a07944 */ /* 0x000fea0003c00000 */
.L_x_105:
[----:B------:R-:W-:-:S04]  /*0bd0*/  LEA R20, P0, R28, UR14, 0x2 ;  /* 0x0000000e1c147c11 */ /* 0x000fc8000f8010ff */
[----:B------:R-:W-:-:S06]  /*0be0*/  LEA.HI.X R21, R28, UR15, R29, 0x2, P0 ;  /* 0x0000000f1c157c11 */ /* 0x000fcc00080f141d */
[----:B------:R-:W2:Y:S01]  /*0bf0*/  LDG.E.STRONG.GPU R21, desc[UR8][R20.64] ;  /* 0x0000000814157981 */ /* 0x000ea2000c1ef900 */
[----:B------:R-:W-:Y:S01]  /*0c00*/  UISETP.NE.U32.AND UP1, UPT, UR12, URZ, UPT ;  /* 0x000000ff0c00728c */ /* 0x000fe2000bf25070 */
[----:B--2---:R-:W-:-:S08]  /*0c10*/  FADD R32, R32, R21 ;  /* 0x0000001520207221 */ /* 0x004fd00000000000 */
[----:B------:R-:W-:Y:S05]  /*0c20*/  BRA.U UP1, `(.L_x_106) ;  /* 0x0000000101547547 */ /* 0x000fea000b800000 */
        /* <DEDUP_REMOVED lines=21> */
.L_x_106:
[----:B------:R-:W-:Y:S02]  /*0d80*/  LEA R28, R0, R27, 0x3 ;  /* 0x0000001b001c7211 */ /* 0x000fe400078e18ff */
[----:B------:R-:W-:Y:S02]  /*0d90*/  MOV R30, 0xdc0 ;  /* 0x00000dc0001e7802 */ /* 0x000fe40000000f00 */
[----:B------:R-:W-:-:S07]  /*0da0*/  LEA R28, R28, 0x5, 0x5 ;  /* 0x000000051c1c7811 */ /* 0x000fce00078e28ff */
[----:B------:R-:W-:Y:S05]  /*0db0*/  CALL.REL.NOINC `($__internal_2_$__cuda_sm20_rem_u64) ;  /* 0x0000003000247944 */ /* 0x000fea0003c00000 */
.L_x_107:
        /* <DEDUP_REMOVED lines=27> */
.L_x_108:
[----:B------:R-:W-:Y:S02]  /*0f70*/  LEA R28, R0, R27, 0x3 ;  /* 0x0000001b001c7211 */ /* 0x000fe400078e18ff */
[----:B------:R-:W-:Y:S02]  /*0f80*/  MOV R30, 0xfb0 ;  /* 0x00000fb0001e7802 */ /* 0x000fe40000000f00 */
[----:B------:R-:W-:-:S07]  /*0f90*/  LEA R28, R28, 0x6, 0x5 ;  /* 0x000000061c1c7811 */ /* 0x000fce00078e28ff */
[----:B------:R-:W-:Y:S05]  /*0fa0*/  CALL.REL.NOINC `($__internal_2_$__cuda_sm20_rem_u64) ;  /* 0x0000002c00a87944 */ /* 0x000fea0003c00000 */
.L_x_109:
        /* <DEDUP_REMOVED lines=27> */
.L_x_110:
[----:B------:R-:W-:Y:S02]  /*1160*/  LEA R28, R0, R27, 0x3 ;  /* 0x0000001b001c7211 */ /* 0x000fe400078e18ff */
[----:B------:R-:W-:Y:S02]  /*1170*/  MOV R30, 0x11a0 ;  /* 0x000011a0001e7802 */ /* 0x000fe40000000f00 */
[----:B------:R-:W-:-:S07]  /*1180*/  LEA R28, R28, 0x7, 0x5 ;  /* 0x000000071c1c7811 */ /* 0x000fce00078e28ff */
[----:B------:R-:W-:Y:S05]  /*1190*/  CALL.REL.NOINC `($__internal_2_$__cuda_sm20_rem_u64) ;  /* 0x0000002c002c7944 */ /* 0x000fea0003c00000 */
.L_x_111:
[----:B------:R-:W-:-:S04]  /*11a0*/  LEA R20, P0, R28, UR14, 0x2 ;  /* 0x0000000e1c147c11 */ /* 0x000fc8000f8010ff */
[----:B------:R-:W-:-:S06]  /*11b0*/  LEA.HI.X R21, R28, UR15, R29, 0x2, P0 ;  /* 0x0000000f1c157c11 */ /* 0x000fcc00080f141d */
        /* <DEDUP_REMOVED lines=8> */
[----:B0-----:R-:W-:Y:S02]  /*1240*/  VIADD R21, R29, 0xffffffe ;  /* 0x0ffffffe1d157836 */ /* 0x001fe40000000000 */
[----:B------:R-:W-:-:S04]  /*1250*/  IMAD.MOV.U32 R29, RZ, RZ, RZ ;  /* 0x000000ffff1d7224 */ /* 0x000fc800078e00ff */
[----:B------:R-:W0:Y:S02]  /*1260*/  F2I.FTZ.U32.TRUNC.NTZ R21, R21 ;  /* 0x0000001500157305 */ /* 0x000e24000021f000 */
[----:B0-----:R-:W-:-:S04]  /*1270*/  IMAD.MOV R31, RZ, RZ, -R21 ;  /* 0x000000ffff1f7224 */ /* 0x001fc800078e0a15 */
        /* <DEDUP_REMOVED lines=11> */
.L_x_112:
[----:B------:R-:W-:Y:S01]  /*1330*/  IMAD.MOV.U32 R28, RZ, RZ, R23 ;  /* 0x000000ffff1c7224 */ /* 0x000fe200078e0017 */
[----:B------:R-:W-:-:S07]  /*1340*/  MOV R30, 0x1360 ;  /* 0x00001360001e7802 */ /* 0x000fce0000000f00 */
[----:B------:R-:W-:Y:S05]  /*1350*/  CALL.REL.NOINC `($__internal_2_$__cuda_sm20_rem_u64) ;  /* 0x0000002800bc7944 */ /* 0x000fea0003c00000 */
.L_x_113:
        /* <DEDUP_REMOVED lines=10> */
[----:B0-----:R-:W-:Y:S02]  /*1400*/  IADD3 R30, PT, PT, R29, 0xffffffe, RZ ;  /* 0x0ffffffe1d1e7810 */ /* 0x001fe40007ffe0ff */
[----:B------:R-:W-:-:S04]  /*1410*/  MOV R29, RZ ;  /* 0x000000ff001d7202 */ /* 0x000fc80000000f00 */
[----:B------:R-:W0:Y:S02]  /*1420*/  F2I.FTZ.U32.TRUNC.NTZ R21, R30 ;  /* 0x0000001e00157305 */ /* 0x000e24000021f000 */
[----:B0-----:R-:W-:-:S04]  /*1430*/  IMAD.MOV R31, RZ, RZ, -R21 ;  /* 0x000000ffff1f7224 */ /* 0x001fc800078e0a15 */
        /* <DEDUP_REMOVED lines=11> */
.L_x_114:
[----:B------:R-:W-:Y:S01]  /*14f0*/  IMAD.MOV.U32 R28, RZ, RZ, R22 ;  /* 0x000000ffff1c7224 */ /* 0x000fe200078e0016 */
[----:B------:R-:W-:-:S07]  /*1500*/  MOV R30, 0x1520 ;  /* 0x00001520001e7802 */ /* 0x000fce0000000f00 */
[----:B------:R-:W-:Y:S05]  /*1510*/  CALL.REL.NOINC `($__internal_2_$__cuda_sm20_rem_u64) ;  /* 0x00000028004c7944 */ /* 0x000fea0003c00000 */
.L_x_115:
        /* <DEDUP_REMOVED lines=10> */
[----:B0-----:R-:W-:Y:S02]  /*15c0*/  VIADD R21, R29, 0xffffffe ;  /* 0x0ffffffe1d157836 */ /* 0x001fe40000000000 */
[----:B------:R-:W-:-:S04]  /*15d0*/  IMAD.MOV.U32 R29, RZ, RZ, RZ ;  /* 0x000000ffff1d7224 */ /* 0x000fc800078e00ff */
[----:B------:R-:W0:Y:S02]  /*15e0*/  F2I.FTZ.U32.TRUNC.NTZ R21, R21 ;  /* 0x0000001500157305 */ /* 0x000e24000021f000 */
[----:B0-----:R-:W-:-:S05]  /*15f0*/  IADD3 R31, PT, PT, RZ, -R21, RZ ;  /* 0x80000015ff1f7210 */ /* 0x001fca0007ffe0ff */
        /* <DEDUP_REMOVED lines=11> */
.L_x_116:
[----:B------:R-:W-:Y:S02]  /*16b0*/  MOV R28, R17 ;  /* 0x00000011001c7202 */ /* 0x000fe40000000f00 */
[----:B------:R-:W-:-:S07]  /*16c0*/  MOV R30, 0x16e0 ;  /* 0x000016e0001e7802 */ /* 0x000fce0000000f00 */
[----:B------:R-:W-:Y:S05]  /*16d0*/  CALL.REL.NOINC `($__internal_2_$__cuda_sm20_rem_u64) ;  /* 0x0000002400dc7944 */ /* 0x000fea0003c00000 */
.L_x_117:
        /* <DEDUP_REMOVED lines=25> */
.L_x_118:
[----:B------:R-:W-:Y:S01]  /*1870*/  IMAD.MOV.U32 R28, RZ, RZ, R16 ;  /* 0x000000ffff1c7224 */ /* 0x000fe200078e0010 */
[----:B------:R-:W-:-:S07]  /*1880*/  MOV R30, 0x18a0 ;  /* 0x000018a0001e7802 */ /* 0x000fce0000000f00 */
[----:B------:R-:W-:Y:S05]  /*1890*/  CALL.REL.NOINC `($__internal_2_$__cuda_sm20_rem_u64) ;  /* 0x00000024006c7944 */ /* 0x000fea0003c00000 */
.L_x_119:
        /* <DEDUP_REMOVED lines=25> */
.L_x_120:
[----:B------:R-:W-:Y:S01]  /*1a30*/  IMAD.MOV.U32 R28, RZ, RZ, R15 ;  /* 0x000000ffff1c7224 */ /* 0x000fe200078e000f */
[----:B------:R-:W-:-:S07]  /*1a40*/  MOV R30, 0x1a60 ;  /* 0x00001a60001e7802 */ /* 0x000fce0000000f00 */
[----:B------:R-:W-:Y:S05]  /*1a50*/  CALL.REL.NOINC `($__internal_2_$__cuda_sm20_rem_u64) ;  /* 0x0000002000fc7944 */ /* 0x000fea0003c00000 */
.L_x_121:
        /* <DEDUP_REMOVED lines=25> */
.L_x_122:
[----:B------:R-:W-:Y:S02]  /*1bf0*/  MOV R28, R14 ;  /* 0x0000000e001c7202 */ /* 0x000fe40000000f00 */
[----:B------:R-:W-:-:S07]  /*1c00*/  MOV R30, 0x1c20 ;  /* 0x00001c20001e7802 */ /* 0x000fce0000000f00 */
[----:B------:R-:W-:Y:S05]  /*1c10*/  CALL.REL.NOINC `($__internal_2_$__cuda_sm20_rem_u64) ;  /* 0x00000020008c7944 */ /* 0x000fea0003c00000 */
.L_x_123:
        /* <DEDUP_REMOVED lines=25> */
.L_x_124:
[----:B------:R-:W-:Y:S01]  /*1db0*/  IMAD.MOV.U32 R28, RZ, RZ, R13 ;  /* 0x000000ffff1c7224 */ /* 0x000fe200078e000d */
[----:B------:R-:W-:-:S07]  /*1dc0*/  MOV R30, 0x1de0 ;  /* 0x00001de0001e7802 */ /* 0x000fce0000000f00 */
[----:B------:R-:W-:Y:S05]  /*1dd0*/  CALL.REL.NOINC `($__internal_2_$__cuda_sm20_rem_u64) ;  /* 0x00000020001c7944 */ /* 0x000fea0003c00000 */
.L_x_125:
        /* <DEDUP_REMOVED lines=25> */
.L_x_126:
[----:B------:R-:W-:Y:S01]  /*1f70*/  IMAD.MOV.U32 R28, RZ, RZ, R12 ;  /* 0x000000ffff1c7224 */ /* 0x000fe200078e000c */
[----:B------:R-:W-:-:S07]  /*1f80*/  MOV R30, 0x1fa0 ;  /* 0x00001fa0001e7802 */ /* 0x000fce0000000f00 */
[----:B------:R-:W-:Y:S05]  /*1f90*/  CALL.REL.NOINC `($__internal_2_$__cuda_sm20_rem_u64) ;  /* 0x0000001c00ac7944 */ /* 0x000fea0003c00000 */
.L_x_127:
        /* <DEDUP_REMOVED lines=25> */
.L_x_128:
[----:B------:R-:W-:Y:S02]  /*2130*/  MOV R28, R11 ;  /* 0x0000000b001c7202 */ /* 0x000fe40000000f00 */
[----:B------:R-:W-:-:S07]  /*2140*/  MOV R30, 0x2160 ;  /* 0x00002160001e7802 */ /* 0x000fce0000000f00 */
[----:B------:R-:W-:Y:S05]  /*2150*/  CALL.REL.NOINC `($__internal_2_$__cuda_sm20_rem_u64) ;  /* 0x0000001c003c7944 */ /* 0x000fea0003c00000 */
.L_x_129:
        /* <DEDUP_REMOVED lines=25> */
.L_x_130:
[----:B------:R-:W-:Y:S01]  /*22f0*/  IMAD.MOV.U32 R28, RZ, RZ, R10 ;  /* 0x000000ffff1c7224 */ /* 0x000fe200078e000a */
[----:B------:R-:W-:-:S07]  /*2300*/  MOV R30, 0x2320 ;  /* 0x00002320001e7802 */ /* 0x000fce0000000f00 */
[----:B------:R-:W-:Y:S05]  /*2310*/  CALL.REL.NOINC `($__internal_2_$__cuda_sm20_rem_u64) ;  /* 0x0000001800cc7944 */ /* 0x000fea0003c00000 */
.L_x_131:
[----:B------:R-:W-:-:S04]  /*2320*/  LEA R20, P0, R28, UR14, 0x2 ;  /* 0x0000000e1c147c11 */ /* 0x000fc8000f8010ff */
[----:B------:R-:W-:-:S06]  /*2330*/  LEA.HI.X R21, R28, UR15, R29, 0x2, P0 ;  /* 0x0000000f1c157c11 */ /* 0x000fcc00080f141d */
[----:B------:R-:W2:Y:S01]  /*2340*/  LDG.E.STRONG.GPU R21, desc[UR8][R20.64] ;  /* 0x0000000814157981 */ /* 0x000ea2000c1ef900 */
[----:B------:R-:W-:Y:S01]  /*2350*/  UISETP.NE.U32.AND UP1, UPT, UR12, URZ, UPT ;  /* 0x000000ff0c00728c */ /* 0x000fe2000bf25070 */
[----:B--2---:R-:W-:-:S08]  /*2360*/  FADD R32, R32, R21 ;  /* 0x0000001520207221 */ /* 0x004fd00000000000 */
[----:B------:R-:W-:Y:S05]  /*2370*/  BRA.U UP1, `(.L_x_132) ;  /* 0x0000000101547547 */ /* 0x000fea000b800000 */
[----:B------:R-:W0:Y:S01]  /*2380*/  I2F.U32.RP R29, UR10 ;  /* 0x0000000a001d7d06 */ /* 0x000e220008209000 */
[----:B------:R-:W-:Y:S01]  /*2390*/  MOV R20, RZ ;  /* 0x000000ff00147202 */ /* 0x000fe20000000f00 */
[----:B------:R-:W-:Y:S01]  /*23a0*/  IMAD R28, R0, 0x8, R27 ;  /* 0x00000008001c7824 */ /* 0x000fe200078e021b */
[----:B------:R-:W-:-:S05]  /*23b0*/  ISETP.NE.U32.AND P1, PT, RZ, UR10, PT ;  /* 0x0000000aff007c0c */ /* 0x000fca000bf25070 */
[----:B0-----:R-:W0:Y:S02]  /*23c0*/  MUFU.RCP R29, R29 ;  /* 0x0000001d001d7308 */ /* 0x001e240000001000 */
[----:B0-----:R-:W-:Y:S01]  /*23d0*/  IADD3 R30, PT, PT, R29, 0xffffffe, RZ ;  /* 0x0ffffffe1d1e7810 */ /* 0x001fe20007ffe0ff */
[----:B------:R-:W-:-:S05]  /*23e0*/  IMAD.MOV.U32 R29, RZ, RZ, RZ ;  /* 0x000000ffff1d7224 */ /* 0x000fca00078e00ff */
        /* <DEDUP_REMOVED lines=14> */
.L_x_132:
[----:B------:R-:W-:Y:S01]  /*24d0*/  IMAD R28, R0, 0x8, R27 ;  /* 0x00000008001c7824 */ /* 0x000fe200078e021b */
[----:B------:R-:W-:-:S04]  /*24e0*/  MOV R30, 0x2510 ;  /* 0x00002510001e7802 */ /* 0x000fc80000000f00 */
[----:B------:R-:W-:-:S07]  /*24f0*/  LEA R28, R28, 0x12, 0x5 ;  /* 0x000000121c1c7811 */ /* 0x000fce00078e28ff */
[----:B------:R-:W-:Y:S05]  /*2500*/  CALL.REL.NOINC `($__internal_2_$__cuda_sm20_rem_u64) ;  /* 0x0000001800507944 */ /* 0x000fea0003c00000 */
.L_x_133:
[----:B------:R-:W-:-:S04]  /*2510*/  LEA R20, P0, R28, UR14, 0x2 ;  /* 0x0000000e1c147c11 */ /* 0x000fc8000f8010ff */
[----:B------:R-:W-:-:S06]  /*2520*/  LEA.HI.X R21, R28, UR15, R29, 0x2, P0 ;  /* 0x0000000f1c157c11 */ /* 0x000fcc00080f141d */
[----:B------:R-:W2:Y:S01]  /*2530*/  LDG.E.STRONG.GPU R21, desc[UR8][R20.64] ;  /* 0x0000000814157981 */ /* 0x000ea2000c1ef900 */
[----:B------:R-:W-:Y:S01]  /*2540*/  UISETP.NE.U32.AND UP1, UPT, UR12, URZ, UPT ;  /* 0x000000ff0c00728c */ /* 0x000fe2000bf25070 */
[----:B------:R-:W-:-:S04]  /*2550*/  LEA R28, R0, R27, 0x3 ;  /* 0x0000001b001c7211 */ /* 0x000fc800078e18ff */
[----:B------:R-:W-:Y:S01]  /*2560*/  LEA R28, R28, 0x13, 0x5 ;  /* 0x000000131c1c7811 */ /* 0x000fe200078e28ff */
[----:B--2---:R-:W-:-:S03]  /*2570*/  FADD R32, R32, R21 ;  /* 0x0000001520207221 */ /* 0x004fc60000000000 */
        /* <DEDUP_REMOVED lines=20> */
.L_x_134:
[----:B------:R-:W-:-:S07]  /*26c0*/  MOV R30, 0x26e0 ;  /* 0x000026e0001e7802 */ /* 0x000fce0000000f00 */
[----:B------:R-:W-:Y:S05]  /*26d0*/  CALL.REL.NOINC `($__internal_2_$__cuda_sm20_rem_u64) ;  /* 0x0000001400dc7944 */ /* 0x000fea0003c00000 */
.L_x_135:
[----:B------:R-:W-:-:S04]  /*26e0*/  LEA R20, P0, R28, UR14, 0x2 ;  /* 0x0000000e1c147c11 */ /* 0x000fc8000f8010ff */
[----:B------:R-:W-:-:S06]  /*26f0*/  LEA.HI.X R21, R28, UR15, R29, 0x2, P0 ;  /* 0x0000000f1c157c11 */ /* 0x000fcc00080f141d */
[----:B------:R-:W2:Y:S01]  /*2700*/  LDG.E.STRONG.GPU R21, desc[UR8][R20.64] ;  /* 0x0000000814157981 */ /* 0x000ea2000c1ef900 */
[----:B------:R-:W-:Y:S01]  /*2710*/  UISETP.NE.U32.AND UP1, UPT, UR12, URZ, UPT ;  /* 0x000000ff0c00728c */ /* 0x000fe2000bf25070 */
[----:B--2---:R-:W-:-:S08]  /*2720*/  FADD R32, R32, R21 ;  /* 0x0000001520207221 */ /* 0x004fd00000000000 */
[----:B------:R-:W-:Y:S05]  /*2730*/  BRA.U UP1, `(.L_x_136) ;  /* 0x0000000101547547 */ /* 0x000fea000b800000 */
[----:B------:R-:W0:Y:S01]  /*2740*/  I2F.U32.RP R29, UR10 ;  /* 0x0000000a001d7d06 */ /* 0x000e220008209000 */
[----:B------:R-:W-:Y:S01]  /*2750*/  IMAD R28, R0, 0x8, R27 ;  /* 0x00000008001c7824 */ /* 0x000fe200078e021b */
[----:B------:R-:W-:Y:S01]  /*2760*/  ISETP.NE.U32.AND P1, PT, RZ, UR10, PT ;  /* 0x0000000aff007c0c */ /* 0x000fe2000bf25070 */
[----:B------:R-:W-:-:S05]  /*2770*/  IMAD.MOV.U32 R20, RZ, RZ, RZ ;  /* 0x000000ffff147224 */ /* 0x000fca00078e00ff */
[----:B0-----:R-:W0:Y:S02]  /*2780*/  MUFU.RCP R29, R29 ;  /* 0x0000001d001d7308 */ /* 0x001e240000001000 */
[----:B0-----:R-:W-:Y:S01]  /*2790*/  VIADD R30, R29, 0xffffffe ;  /* 0x0ffffffe1d1e7836 */ /* 0x001fe20000000000 */
[----:B------:R-:W-:-:S05]  /*27a0*/  MOV R29, RZ ;  /* 0x000000ff001d7202 */ /* 0x000fca0000000f00 */
[----:B------:R-:W0:Y:S02]  /*27b0*/  F2I.FTZ.U32.TRUNC.NTZ R21, R30 ;  /* 0x0000001e00157305 */ /* 0x000e24000021f000 */
[----:B0-----:R-:W-:-:S05]  /*27c0*/  IADD3 R31, PT, PT, RZ, -R21, RZ ;  /* 0x80000015ff1f7210 */ /* 0x001fca0007ffe0ff */
[----:B------:R-:W-:-:S04]  /*27d0*/  IMAD R31, R31, UR10, RZ ;  /* 0x0000000a1f1f7c24 */ /* 0x000fc8000f8e02ff */
[----:B------:R-:W-:Y:S01]  /*27e0*/  IMAD.HI.U32 R21, R21, R31, R20 ;  /* 0x0000001f15157227 */ /* 0x000fe200078e0014 */
[----:B------:R-:W-:-:S05]  /*27f0*/  LEA R20, R28, 0x14, 0x5 ;  /* 0x000000141c147811 */ /* 0x000fca00078e28ff */
        /* <DEDUP_REMOVED lines=9> */
.L_x_136:
[----:B------:R-:W-:Y:S01]  /*2890*/  IMAD R28, R0, 0x8, R27 ;  /* 0x00000008001c7824 */ /* 0x000fe200078e021b */
[----:B------:R-:W-:-:S04]  /*28a0*/  MOV R30, 0x28d0 ;  /* 0x000028d0001e7802 */ /* 0x000fc80000000f00 */
[----:B------:R-:W-:-:S07]  /*28b0*/  LEA R28, R28, 0x14, 0x5 ;  /* 0x000000141c1c7811 */ /* 0x000fce00078e28ff */
[----:B------:R-:W-:Y:S05]  /*28c0*/  CALL.REL.NOINC `($__internal_2_$__cuda_sm20_rem_u64) ;  /* 0x0000001400607944 */ /* 0x000fea0003c00000 */
.L_x_137:
        /* <DEDUP_REMOVED lines=11> */
[----:B0-----:R-:W-:Y:S02]  /*2980*/  VIADD R30, R29, 0xffffffe ;  /* 0x0ffffffe1d1e7836 */ /* 0x001fe40000000000 */
[----:B------:R-:W-:-:S04]  /*2990*/  HFMA2 R29, -RZ, RZ, 0, 0 ;  /* 0x00000000ff1d7431 */ /* 0x000fc800000001ff */
        /* <DEDUP_REMOVED lines=14> */
.L_x_138:
[----:B------:R-:W-:Y:S01]  /*2a80*/  IMAD R28, R0, 0x8, R27 ;  /* 0x00000008001c7824 */ /* 0x000fe200078e021b */
[----:B------:R-:W-:-:S04]  /*2a90*/  MOV R30, 0x2ac0 ;  /* 0x00002ac0001e7802 */ /* 0x000fc80000000f00 */
[----:B------:R-:W-:-:S07]  /*2aa0*/  LEA R28, R28, 0x15, 0x5 ;  /* 0x000000151c1c7811 */ /* 0x000fce00078e28ff */
[----:B------:R-:W-:Y:S05]  /*2ab0*/  CALL.REL.NOINC `($__internal_2_$__cuda_sm20_rem_u64) ;  /* 0x0000001000e47944 */ /* 0x000fea0003c00000 */
.L_x_139:
        /* <DEDUP_REMOVED lines=27> */
.L_x_140:
[----:B------:R-:W-:Y:S01]  /*2c70*/  IMAD R28, R0, 0x8, R27 ;  /* 0x00000008001c7824 */ /* 0x000fe200078e021b */
[----:B------:R-:W-:-:S04]  /*2c80*/  MOV R30, 0x2cb0 ;  /* 0x00002cb0001e7802 */ /* 0x000fc80000000f00 */
[----:B------:R-:W-:-:S07]  /*2c90*/  LEA R28, R28, 0x16, 0x5 ;  /* 0x000000161c1c7811 */ /* 0x000fce00078e28ff */
[----:B------:R-:W-:Y:S05]  /*2ca0*/  CALL.REL.NOINC `($__internal_2_$__cuda_sm20_rem_u64) ;  /* 0x0000001000687944 */ /* 0x000fea0003c00000 */
.L_x_141:
        /* <DEDUP_REMOVED lines=27> */
.L_x_142:
[----:B------:R-:W-:Y:S01]  /*2e60*/  IMAD R28, R0, 0x8, R27 ;  /* 0x00000008001c7824 */ /* 0x000fe200078e021b */
[----:B------:R-:W-:-:S04]  /*2e70*/  MOV R30, 0x2ea0 ;  /* 0x00002ea0001e7802 */ /* 0x000fc80000000f00 */
[----:B------:R-:W-:-:S07]  /*2e80*/  LEA R28, R28, 0x17, 0x5 ;  /* 0x000000171c1c7811 */ /* 0x000fce00078e28ff */
[----:B------:R-:W-:Y:S05]  /*2e90*/  CALL.REL.NOINC `($__internal_2_$__cuda_sm20_rem_u64) ;  /* 0x0000000c00ec7944 */ /* 0x000fea0003c00000 */
.L_x_143:
        /* <DEDUP_REMOVED lines=25> */
.L_x_144:
[----:B------:R-:W-:Y:S02]  /*3030*/  MOV R28, R9 ;  /* 0x00000009001c7202 */ /* 0x000fe40000000f00 */
[----:B------:R-:W-:-:S07]  /*3040*/  MOV R30, 0x3060 ;  /* 0x00003060001e7802 */ /* 0x000fce0000000f00 */
[----:B------:R-:W-:Y:S05]  /*3050*/  CALL.REL.NOINC `($__internal_2_$__cuda_sm20_rem_u64) ;  /* 0x0000000c007c7944 */ /* 0x000fea0003c00000 */
.L_x_145:
        /* <DEDUP_REMOVED lines=25> */
.L_x_146:
[----:B------:R-:W-:Y:S01]  /*31f0*/  IMAD.MOV.U32 R28, RZ, RZ, R8 ;  /* 0x000000ffff1c7224 */ /* 0x000fe200078e0008 */
[----:B------:R-:W-:-:S07]  /*3200*/  MOV R30, 0x3220 ;  /* 0x00003220001e7802 */ /* 0x000fce0000000f00 */
[----:B------:R-:W-:Y:S05]  /*3210*/  CALL.REL.NOINC `($__internal_2_$__cuda_sm20_rem_u64) ;  /* 0x0000000c000c7944 */ /* 0x000fea0003c00000 */
.L_x_147:
        /* <DEDUP_REMOVED lines=25> */
.L_x_148:
[----:B------:R-:W-:Y:S01]  /*33b0*/  IMAD.MOV.U32 R28, RZ, RZ, R7 ;  /* 0x000000ffff1c7224 */ /* 0x000fe200078e0007 */
[----:B------:R-:W-:-:S07]  /*33c0*/  MOV R30, 0x33e0 ;  /* 0x000033e0001e7802 */ /* 0x000fce0000000f00 */
[----:B------:R-:W-:Y:S05]  /*33d0*/  CALL.REL.NOINC `($__internal_2_$__cuda_sm20_rem_u64) ;  /* 0x00000008009c7944 */ /* 0x000fea0003c00000 */
.L_x_149:
        /* <DEDUP_REMOVED lines=25> */
.L_x_150:
[----:B------:R-:W-:Y:S02]  /*3570*/  MOV R28, R6 ;  /* 0x00000006001c7202 */ /* 0x000fe40000000f00 */
[----:B------:R-:W-:-:S07]  /*3580*/  MOV R30, 0x35a0 ;  /* 0x000035a0001e7802 */ /* 0x000fce0000000f00 */
[----:B------:R-:W-:Y:S05]  /*3590*/  CALL.REL.NOINC `($__internal_2_$__cuda_sm20_rem_u64) ;  /* 0x00000008002c7944 */ /* 0x000fea0003c00000 */
.L_x_151:
        /* <DEDUP_REMOVED lines=25> */
.L_x_152:
[----:B------:R-:W-:Y:S02]  /*3730*/  MOV R28, R5 ;  /* 0x00000005001c7202 */ /* 0x000fe40000000f00 */
[----:B------:R-:W-:-:S07]  /*3740*/  MOV R30, 0x3760 ;  /* 0x00003760001e7802 */ /* 0x000fce0000000f00 */
[----:B------:R-:W-:Y:S05]  /*3750*/  CALL.REL.NOINC `($__internal_2_$__cuda_sm20_rem_u64) ;  /* 0x0000000400bc7944 */ /* 0x000fea0003c00000 */
.L_x_153:
        /* <DEDUP_REMOVED lines=22> */
[----:B------:R-:W-:Y:S02]  /*38c0*/  @P0 IADD3 R28, PT, PT, R28, -UR10, RZ ;  /* 0x8000000a1c1c0c10 */ /* 0x000fe4000fffe0ff */
[----:B------:R-:W-:Y:S01]  /*38d0*/  @!P1 LOP3.LUT R28, RZ, UR10, RZ, 0x33, !PT ;  /* 0x0000000aff1c9c12 */ /* 0x000fe2000f8e33ff */
[----:B------:R-:W-:Y:S06]  /*38e0*/  BRA `(.L_x_155) ;  /* 0x00000000000c7947 */ /* 0x000fec0003800000 */
.L_x_154:
[----:B------:R-:W-:Y:S02]  /*38f0*/  MOV R28, R4 ;  /* 0x00000004001c7202 */ /* 0x000fe40000000f00 */
[----:B------:R-:W-:-:S07]  /*3900*/  MOV R30, 0x3920 ;  /* 0x00003920001e7802 */ /* 0x000fce0000000f00 */
[----:B------:R-:W-:Y:S05]  /*3910*/  CALL.REL.NOINC `($__internal_2_$__cuda_sm20_rem_u64) ;  /* 0x00000004004c7944 */ /* 0x000fea0003c00000 */
.L_x_155:
        /* <DEDUP_REMOVED lines=25> */
.L_x_156:
[----:B------:R-:W-:Y:S02]  /*3ab0*/  MOV R28, R3 ;  /* 0x00000003001c7202 */ /* 0x000fe40000000f00 */
[----:B------:R-:W-:-:S07]  /*3ac0*/  MOV R30, 0x3ae0 ;  /* 0x00003ae0001e7802 */ /* 0x000fce0000000f00 */
[----:B------:R-:W-:Y:S05]  /*3ad0*/  CALL.REL.NOINC `($__internal_2_$__cuda_sm20_rem_u64) ;  /* 0x0000000000dc7944 */ /* 0x000fea0003c00000 */
.L_x_157:
        /* <DEDUP_REMOVED lines=25> */
.L_x_158:
[----:B------:R-:W-:Y:S02]  /*3c70*/  MOV R28, R2 ;  /* 0x00000002001c7202 */ /* 0x000fe40000000f00 */
[----:B------:R-:W-:-:S07]  /*3c80*/  MOV R30, 0x3ca0 ;  /* 0x00003ca0001e7802 */ /* 0x000fce0000000f00 */
[----:B------:R-:W-:Y:S05]  /*3c90*/  CALL.REL.NOINC `($__internal_2_$__cuda_sm20_rem_u64) ;  /* 0x00000000006c7944 */ /* 0x000fea0003c00000 */
.L_x_159:
[----:B------:R-:W-:-:S04]  /*3ca0*/  LEA R20, P0, R28, UR14, 0x2 ;  /* 0x0000000e1c147c11 */ /* 0x000fc8000f8010ff */
[----:B------:R-:W-:-:S06]  /*3cb0*/  LEA.HI.X R21, R28, UR15, R29, 0x2, P0 ;  /* 0x0000000f1c157c11 */ /* 0x000fcc00080f141d */
        /* <DEDUP_REMOVED lines=17> */
.L_x_162:
[----:B------:R-:W-:Y:S05]  /*3dd0*/  BSYNC.RECONVERGENT B0 ;  /* 0x0000000000007941 */ /* 0x000fea0003800200 */
.L_x_161:
[----:B------:R-:W-:-:S13]  /*3de0*/  FSETP.NEU.AND P0, PT, R32, -999999, PT ;  /* 0xc97423f02000780b */ /* 0x000fda0003f0d000 */
[----:B------:R-:W-:Y:S05]  /*3df0*/  @P0 EXIT ;  /* 0x000000000000094d */ /* 0x000fea0003800000 */
[----:B0-----:R-:W0:Y:S01]  /*3e00*/  LDC.64 R2, c[0x0][0x390] ;  /* 0x0000e400ff027b82 */ /* 0x001e220000000a00 */
[----:B------:R-:W-:Y:S02]  /*3e10*/  HFMA2 R5, -RZ, RZ, -10.90625, 0.0155029296875 ;  /* 0xc97423f0ff057431 */ /* 0x000fe400000001ff */
[----:B0-----:R-:W-:-:S05]  /*3e20*/  IMAD.WIDE.U32 R2, R0, 0x4, R2 ;  /* 0x0000000400027825 */ /* 0x001fca00078e0002 */
[----:B------:R-:W-:Y:S01]  /*3e30*/  STG.E desc[UR8][R2.64], R5 ;  /* 0x0000000502007986 */ /* 0x000fe2000c101908 */
[----:B------:R-:W-:Y:S05]  /*3e40*/  EXIT ;  /* 0x000000000000794d */ /* 0x000fea0003800000 */
        .weak           $__internal_2_$__cuda_sm20_rem_u64
        .type           $__internal_2_$__cuda_sm20_rem_u64,@function
        .size           $__internal_2_$__cuda_sm20_rem_u64,(.L_x_230 - $__internal_2_$__cuda_sm20_rem_u64)
$__internal_2_$__cuda_sm20_rem_u64:
        /* <DEDUP_REMOVED lines=15> */
[----:B------:R-:W-:Y:S02]  /*3f40*/  IADD3 R21, P2, PT, R21, R34, RZ ;  /* 0x0000002215157210 */ /* 0x000fe40007f5e0ff */
[----:B------:R-:W-:-:S03]  /*3f50*/  IADD3.X R20, PT, PT, R20, R35, RZ, P0, !PT ;  /* 0x0000002314147210 */ /* 0x000fc600007fe4ff */
[----:B------:R-:W-:Y:S01]  /*3f60*/  IMAD.WIDE.U32 R34, R21, UR6, RZ ;  /* 0x0000000615227c25 */ /* 0x000fe2000f8e00ff */
[----:B------:R-:W-:-:S03]  /*3f70*/  IADD3.X R29, PT, PT, RZ, RZ, R20, P2, P1 ;  /* 0x000000ffff1d7210 */ /* 0x000fc600017e2414 */
[----:B------:R-:W-:Y:S01]  /*3f80*/  IMAD R20, R21, UR7, R35 ;  /* 0x0000000715147c24 */ /* 0x000fe2000f8e0223 */
[----:B------:R-:W-:Y:S01]  /*3f90*/  IADD3 R31, P0, PT, RZ, -R34, RZ ;  /* 0x80000022ff1f7210 */ /* 0x000fe20007f1e0ff */
[----:B------:R-:W-:Y:S02]  /*3fa0*/  IMAD.MOV.U32 R35, RZ, RZ, RZ ;  /* 0x000000ffff237224 */ /* 0x000fe400078e00ff */
        /* <DEDUP_REMOVED lines=11> */
[----:B------:R-:W-:Y:S01]  /*4060*/  IMAD.WIDE.U32 R34, R31, UR5, R34 ;  /* 0x000000051f227c25 */ /* 0x000fe2000f8e0022 */
[----:B------:R-:W-:-:S03]  /*4070*/  MOV R31, 0x0 ;  /* 0x00000000001f7802 */ /* 0x000fc60000000f00 */
        /* <DEDUP_REMOVED lines=23> */
[----:B------:R-:W-:Y:S02]  /*41f0*/  SEL R28, R28, R29, P0 ;  /* 0x0000001d1c1c7207 */ /* 0x000fe40000000000 */
[----:B------:R-:W-:Y:S02]  /*4200*/  SEL R20, R20, R21, P0 ;  /* 0x0000001514147207 */ /* 0x000fe40000000000 */
[----:B------:R-:W-:Y:S02]  /*4210*/  SEL R28, R28, 0xffffffff, P1 ;  /* 0xffffffff1c1c7807 */ /* 0x000fe40000800000 */
[----:B------:R-:W-:Y:S01]  /*4220*/  SEL R29, R20, 0xffffffff, P1 ;  /* 0xffffffff141d7807 */ /* 0x000fe20000800000 */
[----:B------:R-:W-:Y:S06]  /*4230*/  RET.REL.NODEC R30 `(_Z16same_region_testPfmS_Pm) ;  /* 0xffffffbc1e707950 */ /* 0x000fec0003c3ffff */
.L_x_163:
        /* <DEDUP_REMOVED lines=12> */
.L_x_230:


//--------------------- .text._Z14bandwidth_testPfmmS_Pm --------------------------
	.section	.text._Z14bandwidth_testPfmmS_Pm,"ax",@progbits
	.align	128
        .global         _Z14bandwidth_testPfmmS_Pm
        .type           _Z14bandwidth_testPfmmS_Pm,@function
        .size           _Z14bandwidth_testPfmmS_Pm,(.L_x_231 - _Z14bandwidth_testPfmmS_Pm)
        .other          _Z14bandwidth_testPfmmS_Pm,@"STO_CUDA_ENTRY STV_DEFAULT"
_Z14bandwidth_testPfmmS_Pm:
.text._Z14bandwidth_testPfmmS_Pm:
[----:B------:R-:W-:Y:S01]  /*0000*/  LDC R1, c[0x0][0x37c] ;  /* 0x0000df00ff017b82 */ /* 0x000fe20000000800 */
[----:B------:R-:W0:Y:S07]  /*0010*/  S2R R0, SR_TID.X ;  /* 0x0000000000007919 */ /* 0x000e2e0000002100 */
[----:B------:R-:W1:Y:S01]  /*0020*/  S2UR UR8, SR_CTAID.X ;  /* 0x00000000000879c3 */ /* 0x000e620000002500 */
[----:B0-----:R-:W-:-:S13]  /*0030*/  ISETP.NE.AND P0, PT, R0, RZ, PT ;  /* 0x000000ff0000720c */ /* 0x001fda0003f05270 */
[----:B------:R-:W-:Y:S01]  /*0040*/  @!P0 CS2R R2, SR_CLOCKLO ;  /* 0x0000000000028805 */ /* 0x000fe20000015000 */
[----:B------:R-:W0:Y:S01]  /*0050*/  @!P0 S2R R5, SR_CgaCtaId ;  /* 0x0000000000058919 */ /* 0x000e220000008800 */
[----:B------:R-:W-:Y:S01]  /*0060*/  @!P0 MOV R4, 0x400 ;  /* 0x0000040000048802 */ /* 0x000fe20000000f00 */
[----:B------:R-:W2:Y:S01]  /*0070*/  LDCU UR4, c[0x0][0x38c] ;  /* 0x00007180ff0477ac */ /* 0x000ea20008000800 */
[----:B------:R-:W-:Y:S01]  /*0080*/  IMAD.SHL.U32 R42, R0, 0x20, RZ ;  /* 0x00000020002a7824 */ /* 0x000fe200078e00ff */
[----:B------:R-:W3:Y:S01]  /*0090*/  LDCU.64 UR6, c[0x0][0x388] ;  /* 0x00007100ff0677ac */ /* 0x000ee20008000a00 */
[----:B------:R-:W-:Y:S01]  /*00a0*/  UMOV UR5, URZ ;  /* 0x000000ff00057c82 */ /* 0x000fe20008000000 */
[----:B--2---:R-:W-:Y:S01]  /*00b0*/  UISETP.NE.U32.AND UP0, UPT, UR4, URZ, UPT ;  /* 0x000000ff0400728c */ /* 0x004fe2000bf05070 */
[----:B0-----:R-:W-:-:S05]  /*00c0*/  @!P0 LEA R5, R5, R4, 0x18 ;  /* 0x0000000405058211 */ /* 0x001fca00078ec0ff */
        /* <DEDUP_REMOVED lines=23> */
.L_x_164:
[----:B------:R-:W-:-:S07]  /*0240*/  MOV R44, 0x260 ;  /* 0x00000260002c7802 */ /* 0x000fce0000000f00 */
[----:B0-----:R-:W-:Y:S05]  /*0250*/  CALL.REL.NOINC `($__internal_3_$__cuda_sm20_rem_u64) ;  /* 0x0000004000d07944 */ /* 0x001fea0003c00000 */
.L_x_165:
[----:B------:R-:W0:Y:S01]  /*0260*/  LDCU UR4, c[0x0][0x388] ;  /* 0x00007100ff0477ac */ /* 0x000e220008000800 */
[----:B------:R-:W-:Y:S01]  /*0270*/  IMAD.MOV.U32 R2, RZ, RZ, RZ ;  /* 0x000000ffff027224 */ /* 0x000fe200078e00ff */
[C---:B------:R-:W-:Y:S01]  /*0280*/  IADD3 R38, PT, PT, R42.reuse, 0x1, RZ ;  /* 0x000000012a267810 */ /* 0x040fe20007ffe0ff */
[C---:B------:R-:W-:Y:S01]  /*0290*/  VIADD R37, R42.reuse, 0x2 ;  /* 0x000000022a257836 */ /* 0x040fe20000000000 */
[C---:B------:R-:W-:Y:S01]  /*02a0*/  IADD3 R35, PT, PT, R42.reuse, 0x4, RZ ;  /* 0x000000042a237810 */ /* 0x040fe20007ffe0ff */
[C---:B------:R-:W-:Y:S01]  /*02b0*/  VIADD R36, R42.reuse, 0x3 ;  /* 0x000000032a247836 */ /* 0x040fe20000000000 */
[----:B------:R-:W1:Y:S01]  /*02c0*/  LDC.64 R12, c[0x0][0x390] ;  /* 0x0000e400ff0c7b82 */ /* 0x000e620000000a00 */
[----:B------:R-:W2:Y:S01]  /*02d0*/  LDCU.64 UR12, c[0x0][0x380] ;  /* 0x00007000ff0c77ac */ /* 0x000ea20008000a00 */
[----:B------:R-:W-:Y:S01]  /*02e0*/  MOV R11, R47 ;  /* 0x0000002f000b7202 */ /* 0x000fe20000000f00 */
[----:B------:R-:W-:Y:S02]  /*02f0*/  IMAD.MOV.U32 R10, RZ, RZ, R46 ;  /* 0x000000ffff0a7224 */ /* 0x000fe400078e002e */
[----:B------:R-:W-:Y:S01]  /*0300*/  HFMA2 R39, -RZ, RZ, 0, 0 ;  /* 0x00000000ff277431 */ /* 0x000fe200000001ff */
[C---:B------:R-:W-:Y:S01]  /*0310*/  IADD3 R34, PT, PT, R42.reuse, 0x5, RZ ;  /* 0x000000052a227810 */ /* 0x040fe20007ffe0ff */
[C---:B------:R-:W-:Y:S01]  /*0320*/  VIADD R33, R42.reuse, 0x6 ;  /* 0x000000062a217836 */ /* 0x040fe20000000000 */
[C---:B------:R-:W-:Y:S01]  /*0330*/  IADD3 R31, PT, PT, R42.reuse, 0x8, RZ ;  /* 0x000000082a1f7810 */ /* 0x040fe20007ffe0ff */
[C---:B------:R-:W-:Y:S01]  /*0340*/  VIADD R32, R42.reuse, 0x7 ;  /* 0x000000072a207836 */ /* 0x040fe20000000000 */
[C---:B------:R-:W-:Y:S01]  /*0350*/  IADD3 R28, PT, PT, R42.reuse, 0xb, RZ ;  /* 0x0000000b2a1c7810 */ /* 0x040fe20007ffe0ff */
[C---:B------:R-:W-:Y:S01]  /*0360*/  VIADD R30, R42.reuse, 0x9 ;  /* 0x000000092a1e7836 */ /* 0x040fe20000000000 */
[C---:B------:R-:W-:Y:S01]  /*0370*/  IADD3 R14, PT, PT, R42.reuse, 0x14, RZ ;  /* 0x000000142a0e7810 */ /* 0x040fe20007ffe0ff */
[----:B0-----:R-:W0:Y:S01]  /*0380*/  I2F.U32.RP R4, UR4 ;  /* 0x0000000400047d06 */ /* 0x001e220008209000 */
[----:B------:R-:W-:Y:S01]  /*0390*/  ISETP.NE.U32.AND P5, PT, RZ, UR4, PT ;  /* 0x00000004ff007c0c */ /* 0x000fe2000bfa5070 */
        /* <DEDUP_REMOVED lines=9> */
[----:B------:R-:W-:Y:S01]  /*0430*/  IADD3 R24, PT, PT, R42, 0x1e, RZ ;  /* 0x0000001e2a187810 */ /* 0x000fe20007ffe0ff */
[----:B-1----:R-:W-:Y:S01]  /*0440*/  IMAD.WIDE.U32 R10, R12, UR8, R10 ;  /* 0x000000080c0a7c25 */ /* 0x002fe2000f8e000a */
[----:B------:R-:W1:Y:S01]  /*0450*/  LDCU.64 UR10, c[0x0][0x358] ;  /* 0x00006b00ff0a77ac */ /* 0x000e620008000a00 */
[----:B0-----:R-:W0:Y:S02]  /*0460*/  MUFU.RCP R4, R4 ;  /* 0x0000000400047308 */ /* 0x001e240000001000 */
[----:B------:R-:W-:Y:S01]  /*0470*/  VIADD R12, R42, 0x12 ;  /* 0x000000122a0c7836 */ /* 0x000fe20000000000 */
[----:B--2---:R-:W-:Y:S01]  /*0480*/  LEA R40, P4, R10, UR12, 0x2 ;  /* 0x0000000c0a287c11 */ /* 0x004fe2000f8810ff */
[C---:B------:R-:W-:Y:S01]  /*0490*/  VIADD R21, R42.reuse, 0x1b ;  /* 0x0000001b2a157836 */ /* 0x040fe20000000000 */
[----:B------:R-:W2:Y:S01]  /*04a0*/  LDCU UR9, c[0x0][0x38c] ;  /* 0x00007180ff0977ac */ /* 0x000ea20008000800 */
[----:B------:R-:W-:-:S02]  /*04b0*/  VIADD R23, R42, 0x1d ;  /* 0x0000001d2a177836 */ /* 0x000fc40000000000 */
[----:B------:R-:W-:Y:S01]  /*04c0*/  VIADD R25, R42, 0x1f ;  /* 0x0000001f2a197836 */ /* 0x000fe20000000000 */
[----:B------:R-:W3:Y:S01]  /*04d0*/  LDCU UR12, c[0x0][0x388] ;  /* 0x00007100ff0c77ac */ /* 0x000ee20008000800 */
[----:B------:R-:W4:Y:S01]  /*04e0*/  LDCU.64 UR14, c[0x0][0x380] ;  /* 0x00007000ff0e77ac */ /* 0x000f220008000a00 */
[----:B0-----:R-:W-:-:S06]  /*04f0*/  IADD3 R3, PT, PT, R4, 0xffffffe, RZ ;  /* 0x0ffffffe04037810 */ /* 0x001fcc0007ffe0ff */
[----:B------:R-:W0:Y:S02]  /*0500*/  F2I.FTZ.U32.TRUNC.NTZ R3, R3 ;  /* 0x0000000300037305 */ /* 0x000e24000021f000 */
[----:B0-----:R-:W-:-:S04]  /*0510*/  IMAD.MOV R5, RZ, RZ, -R3 ;  /* 0x000000ffff057224 */ /* 0x001fc800078e0a03 */
[----:B------:R-:W-:-:S04]  /*0520*/  IMAD R5, R5, UR4, RZ ;  /* 0x0000000405057c24 */ /* 0x000fc8000f8e02ff */
[----:B------:R-:W-:-:S06]  /*0530*/  IMAD.HI.U32 R5, R3, R5, R2 ;  /* 0x0000000503057227 */ /* 0x000fcc00078e0002 */
[----:B------:R-:W-:-:S04]  /*0540*/  IMAD.HI.U32 R2, R5, R38, RZ ;  /* 0x0000002605027227 */ /* 0x000fc800078e00ff */
[----:B------:R-:W-:-:S04]  /*0550*/  IMAD.HI.U32 R3, R5, R37, RZ ;  /* 0x0000002505037227 */ /* 0x000fc800078e00ff */
[----:B------:R-:W-:-:S04]  /*0560*/  IMAD.HI.U32 R4, R5, R36, RZ ;  /* 0x0000002405047227 */ /* 0x000fc800078e00ff */
[----:B------:R-:W-:-:S04]  /*0570*/  IMAD.HI.U32 R5, R5, R35, RZ ;  /* 0x0000002305057227 */ /* 0x000fc800078e00ff */
[----:B------:R-:W-:Y:S01]  /*0580*/  IMAD.MOV R6, RZ, RZ, -R3 ;  /* 0x000000ffff067224 */ /* 0x000fe200078e0a03 */
[----:B------:R-:W-:Y:S01]  /*0590*/  IADD3 R3, PT, PT, -R4, RZ, RZ ;  /* 0x000000ff04037210 */ /* 0x000fe20007ffe1ff */
[----:B------:R-:W-:Y:S02]  /*05a0*/  IMAD.MOV R7, RZ, RZ, -R2 ;  /* 0x000000ffff077224 */ /* 0x000fe400078e0a02 */
[----:B------:R-:W-:Y:S01]  /*05b0*/  IMAD.MOV R8, RZ, RZ, -R5 ;  /* 0x000000ffff087224 */ /* 0x000fe200078e0a05 */
[----:B------:R-:W-:Y:S01]  /*05c0*/  LOP3.LUT R5, RZ, UR4, RZ, 0x33, !PT ;  /* 0x00000004ff057c12 */ /* 0x000fe2000f8e33ff */
[----:B------:R-:W-:Y:S01]  /*05d0*/  IMAD R2, R7, UR4, R38 ;  /* 0x0000000407027c24 */ /* 0x000fe2000f8e0226 */
[----:B------:R-:W-:Y:S01]  /*05e0*/  IADD3 R7, PT, PT, R42, 0xe, RZ ;  /* 0x0000000e2a077810 */ /* 0x000fe20007ffe0ff */
[----:B------:R-:W-:Y:S02]  /*05f0*/  IMAD R4, R6, UR4, R37 ;  /* 0x0000000406047c24 */ /* 0x000fe4000f8e0225 */
[----:B------:R-:W-:Y:S01]  /*0600*/  IMAD R8, R8, UR4, R35 ;  /* 0x0000000408087c24 */ /* 0x000fe2000f8e0223 */
[----:B------:R-:W-:Y:S01]  /*0610*/  ISETP.GE.U32.AND P0, PT, R2, UR4, PT ;  /* 0x0000000402007c0c */ /* 0x000fe2000bf06070 */
[----:B------:R-:W-:Y:S01]  /*0620*/  IMAD R6, R3, UR4, R36 ;  /* 0x0000000403067c24 */ /* 0x000fe2000f8e0224 */
[----:B------:R-:W-:Y:S01]  /*0630*/  ISETP.GE.U32.AND P1, PT, R4, UR4, PT ;  /* 0x0000000404007c0c */ /* 0x000fe2000bf26070 */
[----:B------:R-:W-:Y:S01]  /*0640*/  IMAD R3, R13, UR8, R11 ;  /* 0x000000080d037c24 */ /* 0x000fe2000f8e020b */
[----:B------:R-:W-:Y:S01]  /*0650*/  ISETP.GE.U32.AND P3, PT, R8, UR4, PT ;  /* 0x0000000408007c0c */ /* 0x000fe2000bf66070 */
[----:B------:R-:W-:Y:S01]  /*0660*/  VIADD R13, R42, 0x13 ;  /* 0x000000132a0d7836 */ /* 0x000fe20000000000 */
[----:B------:R-:W-:-:S02]  /*0670*/  ISETP.GE.U32.AND P2, PT, R6, UR4, PT ;  /* 0x0000000406007c0c */ /* 0x000fc4000bf46070 */
[----:B------:R-:W-:Y:S01]  /*0680*/  LEA.HI.X R41, R10, UR13, R3, 0x2, P4 ;  /* 0x0000000d0a297c11 */ /* 0x000fe2000a0f1403 */
[C---:B------:R-:W-:Y:S01]  /*0690*/  VIADD R3, R42.reuse, 0xc ;  /* 0x0000000c2a037836 */ /* 0x040fe20000000000 */
[C---:B------:R-:W-:Y:S01]  /*06a0*/  IADD3 R11, PT, PT, R42.reuse, 0x11, RZ ;  /* 0x000000112a0b7810 */ /* 0x040fe20007ffe0ff */
[----:B------:R-:W-:Y:S02]  /*06b0*/  VIADD R10, R42, 0x10 ;  /* 0x000000102a0a7836 */ /* 0x000fe40000000000 */
[----:B------:R-:W-:Y:S02]  /*06c0*/  @P0 VIADD R2, R2, -UR4 ;  /* 0x8000000402020c36 */ /* 0x000fe40008000000 */
[----:B------:R-:W-:Y:S02]  /*06d0*/  @P1 VIADD R4, R4, -UR4 ;  /* 0x8000000404041c36 */ /* 0x000fe40008000000 */
[----:B------:R-:W-:Y:S01]  /*06e0*/  @P3 VIADD R8, R8, -UR4 ;  /* 0x8000000408083c36 */ /* 0x000fe20008000000 */
[----:B------:R-:W-:-:S02]  /*06f0*/  ISETP.GE.U32.AND P0, PT, R2, UR4, PT ;  /* 0x0000000402007c0c */ /* 0x000fc4000bf06070 */
[----:B------:R-:W-:Y:S02]  /*0700*/  @P2 IADD3 R6, PT, PT, R6, -UR4, RZ ;  /* 0x8000000406062c10 */ /* 0x000fe4000fffe0ff */
[----:B------:R-:W-:Y:S02]  /*0710*/  ISETP.GE.U32.AND P3, PT, R8, UR4, PT ;  /* 0x0000000408007c0c */ /* 0x000fe4000bf66070 */
[----:B------:R-:W-:Y:S02]  /*0720*/  ISETP.GE.U32.AND P2, PT, R6, UR4, PT ;  /* 0x0000000406007c0c */ /* 0x000fe4000bf46070 */
[----:B------:R-:W-:-:S05]  /*0730*/  ISETP.GE.U32.AND P1, PT, R4, UR4, PT ;  /* 0x0000000404007c0c */ /* 0x000fca000bf26070 */
[----:B------:R-:W-:-:S04]  /*0740*/  @P0 VIADD R2, R2, -UR4 ;  /* 0x8000000402020c36 */ /* 0x000fc80008000000 */
[----:B------:R-:W-:Y:S01]  /*0750*/  @P3 VIADD R8, R8, -UR4 ;  /* 0x8000000408083c36 */ /* 0x000fe20008000000 */
[C---:B------:R-:W-:Y:S01]  /*0760*/  SEL R2, R5.reuse, R2, !P5 ;  /* 0x0000000205027207 */ /* 0x040fe20006800000 */
[----:B------:R-:W-:Y:S02]  /*0770*/  @P2 VIADD R6, R6, -UR4 ;  /* 0x8000000406062c36 */ /* 0x000fe40008000000 */
[----:B------:R-:W-:Y:S01]  /*0780*/  @P1 IADD3 R4, PT, PT, R4, -UR4, RZ ;  /* 0x8000000404041c10 */ /* 0x000fe2000fffe0ff */
[----:B------:R-:W-:Y:S01]  /*0790*/  UMOV UR4, URZ ;  /* 0x000000ff00047c82 */ /* 0x000fe20008000000 */
[C---:B------:R-:W-:Y:S02]  /*07a0*/  SEL R8, R5.reuse, R8, !P5 ;  /* 0x0000000805087207 */ /* 0x040fe40006800000 */
[C---:B------:R-:W-:Y:S02]  /*07b0*/  SEL R4, R5.reuse, R4, !P5 ;  /* 0x0000000405047207 */ /* 0x040fe40006800000 */
[----:B------:R-:W-:Y:S01]  /*07c0*/  SEL R6, R5, R6, !P5 ;  /* 0x0000000605067207 */ /* 0x000fe20006800000 */
[----:B-1234-:R-:W-:-:S07]  /*07d0*/  VIADD R5, R42, 0xd ;  /* 0x0000000d2a057836 */ /* 0x01efce0000000000 */
.L_x_224:
[----:B------:R-:W2:Y:S01]  /*07e0*/  LDG.E.STRONG.GPU R26, desc[UR10][R40.64] ;  /* 0x0000000a281a7981 */ /* 0x000ea2000c1ef900 */
[----:B------:R-:W-:Y:S01]  /*07f0*/  ISETP.NE.U32.AND P0, PT, RZ, UR9, PT ;  /* 0x00000009ff007c0c */ /* 0x000fe2000bf05070 */
[----:B------:R-:W-:-:S04]  /*0800*/  UIADD3 UR4, UPT, UPT, UR4, 0x1, URZ ;  /* 0x0000000104047890 */ /* 0x000fc8000fffe0ff */
[----:B------:R-:W-:-:S08]  /*0810*/  UISETP.NE.AND UP0, UPT, UR4, 0x3e8, UPT ;  /* 0x000003e80400788c */ /* 0x000fd0000bf05270 */
[----:B------:R-:W-:Y:S01]  /*0820*/  @!P0 IMAD.MOV.U32 R46, RZ, RZ, R2 ;  /* 0x000000ffff2e8224 */ /* 0x000fe200078e0002 */
[----:B------:R-:W-:Y:S01]  /*0830*/  @!P0 MOV R47, RZ ;  /* 0x000000ff002f8202 */ /* 0x000fe20000000f00 */
[----:B--2---:R-:W-:Y:S01]  /*0840*/  FADD R39, R26, R39 ;  /* 0x000000271a277221 */ /* 0x004fe20000000000 */
[----:B------:R-:W-:Y:S06]  /*0850*/  @!P0 BRA `(.L_x_166) ;  /* 0x00000000000c8947 */ /* 0x000fec0003800000 */
[----:B------:R-:W-:Y:S01]  /*0860*/  IMAD.MOV.U32 R42, RZ, RZ, R38 ;  /* 0x000000ffff2a7224 */ /* 0x000fe200078e0026 */
[----:B------:R-:W-:-:S07]  /*0870*/  MOV R44, 0x890 ;  /* 0x00000890002c7802 */ /* 0x000fce0000000f00 */
[----:B------:R-:W-:Y:S05]  /*0880*/  CALL.REL.NOINC `($__internal_3_$__cuda_sm20_rem_u64) ;  /* 0x0000003c00447944 */ /* 0x000fea0003c00000 */
.L_x_166:
[----:B------:R-:W0:Y:S01]  /*0890*/  LDC.64 R26, c[0x0][0x390] ;  /* 0x0000e400ff1a7b82 */ /* 0x000e220000000a00 */
[----:B------:R-:W-:Y:S01]  /*08a0*/  MOV R42, R46 ;  /* 0x0000002e002a7202 */ /* 0x000fe20000000f00 */
[----:B------:R-:W-:-:S04]  /*08b0*/  IMAD.MOV.U32 R43, RZ, RZ, R47 ;  /* 0x000000ffff2b7224 */ /* 0x000fc800078e002f */
[----:B0-----:R-:W-:-:S04]  /*08c0*/  IMAD.WIDE.U32 R42, R26, UR8, R42 ;  /* 0x000000081a2a7c25 */ /* 0x001fc8000f8e002a */
[----:B------:R-:W-:Y:S01]  /*08d0*/  IMAD R27, R27, UR8, R43 ;  /* 0x000000081b1b7c24 */ /* 0x000fe2000f8e022b */
[----:B------:R-:W-:-:S04]  /*08e0*/  LEA R26, P0, R42, UR14, 0x2 ;  /* 0x0000000e2a1a7c11 */ /* 0x000fc8000f8010ff */
[----:B------:R-:W-:-:S05]  /*08f0*/  LEA.HI.X R27, R42, UR15, R27, 0x2, P0 ;  /* 0x0000000f2a1b7c11 */ /* 0x000fca00080f141b */
[----:B------:R-:W2:Y:S01]  /*0900*/  LDG.E.STRONG.GPU R26, desc[UR10][R26.64] ;  /* 0x0000000a1a1a7981 */ /* 0x000ea2000c1ef900 */
[----:B------:R-:W-:-:S13]  /*0910*/  ISETP.NE.U32.AND P0, PT, RZ, UR9, PT ;  /* 0x00000009ff007c0c */ /* 0x000fda000bf05070 */
[----:B------:R-:W-:Y:S01]  /*0920*/  @!P0 MOV R46, R4 ;  /* 0x00000004002e8202 */ /* 0x000fe20000000f00 */
[----:B------:R-:W-:Y:S02]  /*0930*/  @!P0 IMAD.MOV.U32 R47, RZ, RZ, RZ ;  /* 0x000000ffff2f8224 */ /* 0x000fe400078e00ff */
[----:B--2---:R-:W-:Y:S01]  /*0940*/  FADD R39, R39, R26 ;  /* 0x0000001a27277221 */ /* 0x004fe20000000000 */
[----:B------:R-:W-:Y:S06]  /*0950*/  @!P0 BRA `(.L_x_167) ;  /* 0x00000000000c8947 */ /* 0x000fec0003800000 */
[----:B------:R-:W-:Y:S02]  /*0960*/  MOV R42, R37 ;  /* 0x00000025002a7202 */ /* 0x000fe40000000f00 */
[----:B------:R-:W-:-:S07]  /*0970*/  MOV R44, 0x990 ;  /* 0x00000990002c7802 */ /* 0x000fce0000000f00 */
[----:B------:R-:W-:Y:S05]  /*0980*/  CALL.REL.NOINC `($__internal_3_$__cuda_sm20_rem_u64) ;  /* 0x0000003c00047944 */ /* 0x000fea0003c00000 */
.L_x_167:
        /* <DEDUP_REMOVED lines=9> */
[----:B------:R-:W-:Y:S01]  /*0a20*/  @!P0 IMAD.MOV.U32 R46, RZ, RZ, R6 ;  /* 0x000000ffff2e8224 */ /* 0x000fe200078e0006 */
[----:B------:R-:W-:Y:S01]  /*0a30*/  @!P0 MOV R47, RZ ;  /* 0x000000ff002f8202 */ /* 0x000fe20000000f00 */
[----:B--2---:R-:W-:Y:S01]  /*0a40*/  FADD R39, R39, R26 ;  /* 0x0000001a27277221 */ /* 0x004fe20000000000 */
[----:B------:R-:W-:Y:S06]  /*0a50*/  @!P0 BRA `(.L_x_168) ;  /* 0x00000000000c8947 */ /* 0x000fec0003800000 */
[----:B------:R-:W-:Y:S01]  /*0a60*/  IMAD.MOV.U32 R42, RZ, RZ, R36 ;  /* 0x000000ffff2a7224 */ /* 0x000fe200078e0024 */
[----:B------:R-:W-:-:S07]  /*0a70*/  MOV R44, 0xa90 ;  /* 0x00000a90002c7802 */ /* 0x000fce0000000f00 */
[----:B------:R-:W-:Y:S05]  /*0a80*/  CALL.REL.NOINC `($__internal_3_$__cuda_sm20_rem_u64) ;  /* 0x0000003800c47944 */ /* 0x000fea0003c00000 */
.L_x_168:
        /* <DEDUP_REMOVED lines=16> */
.L_x_169:
        /* <DEDUP_REMOVED lines=13> */
[----:B------:R-:W-:Y:S01]  /*0c60*/  ISETP.NE.U32.AND P1, PT, RZ, UR12, PT ;  /* 0x0000000cff007c0c */ /* 0x000fe2000bf25070 */
[----:B------:R-:W-:-:S05]  /*0c70*/  IMAD.MOV.U32 R47, RZ, RZ, RZ ;  /* 0x000000ffff2f7224 */ /* 0x000fca00078e00ff */
        /* <DEDUP_REMOVED lines=15> */
.L_x_170:
[----:B------:R-:W-:Y:S02]  /*0d70*/  MOV R42, R34 ;  /* 0x00000022002a7202 */ /* 0x000fe40000000f00 */
[----:B------:R-:W-:-:S07]  /*0d80*/  MOV R44, 0xda0 ;  /* 0x00000da0002c7802 */ /* 0x000fce0000000f00 */
[----:B------:R-:W-:Y:S05]  /*0d90*/  CALL.REL.NOINC `($__internal_3_$__cuda_sm20_rem_u64) ;  /* 0x0000003800007944 */ /* 0x000fea0003c00000 */
.L_x_171:
        /* <DEDUP_REMOVED lines=30> */
.L_x_172:
[----:B------:R-:W-:Y:S02]  /*0f80*/  MOV R42, R33 ;  /* 0x00000021002a7202 */ /* 0x000fe40000000f00 */
[----:B------:R-:W-:-:S07]  /*0f90*/  MOV R44, 0xfb0 ;  /* 0x00000fb0002c7802 */ /* 0x000fce0000000f00 */
[----:B------:R-:W-:Y:S05]  /*0fa0*/  CALL.REL.NOINC `($__internal_3_$__cuda_sm20_rem_u64) ;  /* 0x00000034007c7944 */ /* 0x000fea0003c00000 */
.L_x_173:
        /* <DEDUP_REMOVED lines=30> */
.L_x_174:
[----:B------:R-:W-:Y:S02]  /*1190*/  MOV R42, R32 ;  /* 0x00000020002a7202 */ /* 0x000fe40000000f00 */
[----:B------:R-:W-:-:S07]  /*11a0*/  MOV R44, 0x11c0 ;  /* 0x000011c0002c7802 */ /* 0x000fce0000000f00 */
[----:B------:R-:W-:Y:S05]  /*11b0*/  CALL.REL.NOINC `($__internal_3_$__cuda_sm20_rem_u64) ;  /* 0x0000003000f87944 */ /* 0x000fea0003c00000 */
.L_x_175:
        /* <DEDUP_REMOVED lines=30> */
.L_x_176:
[----:B------:R-:W-:Y:S02]  /*13a0*/  MOV R42, R31 ;  /* 0x0000001f002a7202 */ /* 0x000fe40000000f00 */
[----:B------:R-:W-:-:S07]  /*13b0*/  MOV R44, 0x13d0 ;  /* 0x000013d0002c7802 */ /* 0x000fce0000000f00 */
[----:B------:R-:W-:Y:S05]  /*13c0*/  CALL.REL.NOINC `($__internal_3_$__cuda_sm20_rem_u64) ;  /* 0x0000003000747944 */ /* 0x000fea0003c00000 */
.L_x_177:
        /* <DEDUP_REMOVED lines=30> */
.L_x_178:
[----:B------:R-:W-:Y:S02]  /*15b0*/  MOV R42, R30 ;  /* 0x0000001e002a7202 */ /* 0x000fe40000000f00 */
[----:B------:R-:W-:-:S07]  /*15c0*/  MOV R44, 0x15e0 ;  /* 0x000015e0002c7802 */ /* 0x000fce0000000f00 */
[----:B------:R-:W-:Y:S05]  /*15d0*/  CALL.REL.NOINC `($__internal_3_$__cuda_sm20_rem_u64) ;  /* 0x0000002c00f07944 */ /* 0x000fea0003c00000 */
.L_x_179:
        /* <DEDUP_REMOVED lines=30> */
.L_x_180:
[----:B------:R-:W-:Y:S02]  /*17c0*/  MOV R42, R29 ;  /* 0x0000001d002a7202 */ /* 0x000fe40000000f00 */
[----:B------:R-:W-:-:S07]  /*17d0*/  MOV R44, 0x17f0 ;  /* 0x000017f0002c7802 */ /* 0x000fce0000000f00 */
[----:B------:R-:W-:Y:S05]  /*17e0*/  CALL.REL.NOINC `($__internal_3_$__cuda_sm20_rem_u64) ;  /* 0x0000002c006c7944 */ /* 0x000fea0003c00000 */
.L_x_181:
        /* <DEDUP_REMOVED lines=30> */
.L_x_182:
[----:B------:R-:W-:Y:S02]  /*19d0*/  MOV R42, R28 ;  /* 0x0000001c002a7202 */ /* 0x000fe40000000f00 */
[----:B------:R-:W-:-:S07]  /*19e0*/  MOV R44, 0x1a00 ;  /* 0x00001a00002c7802 */ /* 0x000fce0000000f00 */
[----:B------:R-:W-:Y:S05]  /*19f0*/  CALL.REL.NOINC `($__internal_3_$__cuda_sm20_rem_u64) ;  /* 0x0000002800e87944 */ /* 0x000fea0003c00000 */
.L_x_183:
        /* <DEDUP_REMOVED lines=30> */
.L_x_184:
[----:B------:R-:W-:Y:S02]  /*1be0*/  MOV R42, R3 ;  /* 0x00000003002a7202 */ /* 0x000fe40000000f00 */
[----:B------:R-:W-:-:S07]  /*1bf0*/  MOV R44, 0x1c10 ;  /* 0x00001c10002c7802 */ /* 0x000fce0000000f00 */
[----:B------:R-:W-:Y:S05]  /*1c00*/  CALL.REL.NOINC `($__internal_3_$__cuda_sm20_rem_u64) ;  /* 0x0000002800647944 */ /* 0x000fea0003c00000 */
.L_x_185:
        /* <DEDUP_REMOVED lines=30> */
.L_x_186:
[----:B------:R-:W-:Y:S02]  /*1df0*/  MOV R42, R5 ;  /* 0x00000005002a7202 */ /* 0x000fe40000000f00 */
[----:B------:R-:W-:-:S07]  /*1e00*/  MOV R44, 0x1e20 ;  /* 0x00001e20002c7802 */ /* 0x000fce0000000f00 */
[----:B------:R-:W-:Y:S05]  /*1e10*/  CALL.REL.NOINC `($__internal_3_$__cuda_sm20_rem_u64) ;  /* 0x0000002400e07944 */ /* 0x000fea0003c00000 */
.L_x_187:
        /* <DEDUP_REMOVED lines=30> */
.L_x_188:
[----:B------:R-:W-:Y:S02]  /*2000*/  MOV R42, R7 ;  /* 0x00000007002a7202 */ /* 0x000fe40000000f00 */
[----:B------:R-:W-:-:S07]  /*2010*/  MOV R44, 0x2030 ;  /* 0x00002030002c7802 */ /* 0x000fce0000000f00 */
[----:B------:R-:W-:Y:S05]  /*2020*/  CALL.REL.NOINC `($__internal_3_$__cuda_sm20_rem_u64) ;  /* 0x00000024005c7944 */ /* 0x000fea0003c00000 */
.L_x_189:
        /* <DEDUP_REMOVED lines=30> */
.L_x_190:
[----:B------:R-:W-:Y:S02]  /*2210*/  MOV R42, R9 ;  /* 0x00000009002a7202 */ /* 0x000fe40000000f00 */
[----:B------:R-:W-:-:S07]  /*2220*/  MOV R44, 0x2240 ;  /* 0x00002240002c7802 */ /* 0x000fce0000000f00 */
[----:B------:R-:W-:Y:S05]  /*2230*/  CALL.REL.NOINC `($__internal_3_$__cuda_sm20_rem_u64) ;  /* 0x0000002000d87944 */ /* 0x000fea0003c00000 */
.L_x_191:
        /* <DEDUP_REMOVED lines=30> */
.L_x_192:
[----:B------:R-:W-:Y:S02]  /*2420*/  MOV R42, R10 ;  /* 0x0000000a002a7202 */ /* 0x000fe40000000f00 */
[----:B------:R-:W-:-:S07]  /*2430*/  MOV R44, 0x2450 ;  /* 0x00002450002c7802 */ /* 0x000fce0000000f00 */
[----:B------:R-:W-:Y:S05]  /*2440*/  CALL.REL.NOINC `($__internal_3_$__cuda_sm20_rem_u64) ;  /* 0x0000002000547944 */ /* 0x000fea0003c00000 */
.L_x_193:
        /* <DEDUP_REMOVED lines=30> */
.L_x_194:
[----:B------:R-:W-:Y:S02]  /*2630*/  MOV R42, R11 ;  /* 0x0000000b002a7202 */ /* 0x000fe40000000f00 */
[----:B------:R-:W-:-:S07]  /*2640*/  MOV R44, 0x2660 ;  /* 0x00002660002c7802 */ /* 0x000fce0000000f00 */
[----:B------:R-:W-:Y:S05]  /*2650*/  CALL.REL.NOINC `($__internal_3_$__cuda_sm20_rem_u64) ;  /* 0x0000001c00d07944 */ /* 0x000fea0003c00000 */
.L_x_195:
        /* <DEDUP_REMOVED lines=30> */
.L_x_196:
[----:B------:R-:W-:Y:S02]  /*2840*/  MOV R42, R12 ;  /* 0x0000000c002a7202 */ /* 0x000fe40000000f00 */
[----:B------:R-:W-:-:S07]  /*2850*/  MOV R44, 0x2870 ;  /* 0x00002870002c7802 */ /* 0x000fce0000000f00 */
[----:B------:R-:W-:Y:S05]  /*2860*/  CALL.REL.NOINC `($__internal_3_$__cuda_sm20_rem_u64) ;  /* 0x0000001c004c7944 */ /* 0x000fea0003c00000 */
.L_x_197:
        /* <DEDUP_REMOVED lines=30> */
.L_x_198:
[----:B------:R-:W-:Y:S02]  /*2a50*/  MOV R42, R13 ;  /* 0x0000000d002a7202 */ /* 0x000fe40000000f00 */
[----:B------:R-:W-:-:S07]  /*2a60*/  MOV R44, 0x2a80 ;  /* 0x00002a80002c7802 */ /* 0x000fce0000000f00 */
[----:B------:R-:W-:Y:S05]  /*2a70*/  CALL.REL.NOINC `($__internal_3_$__cuda_sm20_rem_u64) ;  /* 0x0000001800c87944 */ /* 0x000fea0003c00000 */
.L_x_199:
        /* <DEDUP_REMOVED lines=30> */
.L_x_200:
[----:B------:R-:W-:Y:S02]  /*2c60*/  MOV R42, R14 ;  /* 0x0000000e002a7202 */ /* 0x000fe40000000f00 */
[----:B------:R-:W-:-:S07]  /*2c70*/  MOV R44, 0x2c90 ;  /* 0x00002c90002c7802 */ /* 0x000fce0000000f00 */
[----:B------:R-:W-:Y:S05]  /*2c80*/  CALL.REL.NOINC `($__internal_3_$__cuda_sm20_rem_u64) ;  /* 0x0000001800447944 */ /* 0x000fea0003c00000 */
.L_x_201:
        /* <DEDUP_REMOVED lines=30> */
.L_x_202:
[----:B------:R-:W-:Y:S02]  /*2e70*/  MOV R42, R15 ;  /* 0x0000000f002a7202 */ /* 0x000fe40000000f00 */
[----:B------:R-:W-:-:S07]  /*2e80*/  MOV R44, 0x2ea0 ;  /* 0x00002ea0002c7802 */ /* 0x000fce0000000f00 */
[----:B------:R-:W-:Y:S05]  /*2e90*/  CALL.REL.NOINC `($__internal_3_$__cuda_sm20_rem_u64) ;  /* 0x0000001400c07944 */ /* 0x000fea0003c00000 */
.L_x_203:
        /* <DEDUP_REMOVED lines=30> */
.L_x_204:
[----:B------:R-:W-:Y:S02]  /*3080*/  MOV R42, R16 ;  /* 0x00000010002a7202 */ /* 0x000fe40000000f00 */
[----:B------:R-:W-:-:S07]  /*3090*/  MOV R44, 0x30b0 ;  /* 0x000030b0002c7802 */ /* 0x000fce0000000f00 */
[----:B------:R-:W-:Y:S05]  /*30a0*/  CALL.REL.NOINC `($__internal_3_$__cuda_sm20_rem_u64) ;  /* 0x00000014003c7944 */ /* 0x000fea0003c00000 */
.L_x_205:
        /* <DEDUP_REMOVED lines=30> */
.L_x_206:
[----:B------:R-:W-:Y:S02]  /*3290*/  MOV R42, R17 ;  /* 0x00000011002a7202 */ /* 0x000fe40000000f00 */
[----:B------:R-:W-:-:S07]  /*32a0*/  MOV R44, 0x32c0 ;  /* 0x000032c0002c7802 */ /* 0x000fce0000000f00 */
[----:B------:R-:W-:Y:S05]  /*32b0*/  CALL.REL.NOINC `($__internal_3_$__cuda_sm20_rem_u64) ;  /* 0x0000001000b87944 */ /* 0x000fea0003c00000 */
.L_x_207:
        /* <DEDUP_REMOVED lines=30> */
.L_x_208:
[----:B------:R-:W-:Y:S02]  /*34a0*/  MOV R42, R18 ;  /* 0x00000012002a7202 */ /* 0x000fe40000000f00 */
[----:B------:R-:W-:-:S07]  /*34b0*/  MOV R44, 0x34d0 ;  /* 0x000034d0002c7802 */ /* 0x000fce0000000f00 */
[----:B------:R-:W-:Y:S05]  /*34c0*/  CALL.REL.NOINC `($__internal_3_$__cuda_sm20_rem_u64) ;  /* 0x0000001000347944 */ /* 0x000fea0003c00000 */
.L_x_209:
        /* <DEDUP_REMOVED lines=30> */
.L_x_210:
[----:B------:R-:W-:Y:S02]  /*36b0*/  MOV R42, R19 ;  /* 0x00000013002a7202 */ /* 0x000fe40000000f00 */
[----:B------:R-:W-:-:S07]  /*36c0*/  MOV R44, 0x36e0 ;  /* 0x000036e0002c7802 */ /* 0x000fce0000000f00 */
[----:B------:R-:W-:Y:S05]  /*36d0*/  CALL.REL.NOINC `($__internal_3_$__cuda_sm20_rem_u64) ;  /* 0x0000000c00b07944 */ /* 0x000fea0003c00000 */
.L_x_211:
        /* <DEDUP_REMOVED lines=30> */
.L_x_212:
[----:B------:R-:W-:Y:S02]  /*38c0*/  MOV R42, R20 ;  /* 0x00000014002a7202 */ /* 0x000fe40000000f00 */
[----:B------:R-:W-:-:S07]  /*38d0*/  MOV R44, 0x38f0 ;  /* 0x000038f0002c7802 */ /* 0x000fce0000000f00 */
[----:B------:R-:W-:Y:S05]  /*38e0*/  CALL.REL.NOINC `($__internal_3_$__cuda_sm20_rem_u64) ;  /* 0x0000000c002c7944 */ /* 0x000fea0003c00000 */
.L_x_213:
        /* <DEDUP_REMOVED lines=30> */
.L_x_214:
[----:B------:R-:W-:Y:S02]  /*3ad0*/  MOV R42, R21 ;  /* 0x00000015002a7202 */ /* 0x000fe40000000f00 */
[----:B------:R-:W-:-:S07]  /*3ae0*/  MOV R44, 0x3b00 ;  /* 0x00003b00002c7802 */ /* 0x000fce0000000f00 */
[----:B------:R-:W-:Y:S05]  /*3af0*/  CALL.REL.NOINC `($__internal_3_$__cuda_sm20_rem_u64) ;  /* 0x0000000800a87944 */ /* 0x000fea0003c00000 */
.L_x_215:
        /* <DEDUP_REMOVED lines=30> */
.L_x_216:
[----:B------:R-:W-:Y:S02]  /*3ce0*/  MOV R42, R22 ;  /* 0x00000016002a7202 */ /* 0x000fe40000000f00 */
[----:B------:R-:W-:-:S07]  /*3cf0*/  MOV R44, 0x3d10 ;  /* 0x00003d10002c7802 */ /* 0x000fce0000000f00 */
[----:B------:R-:W-:Y:S05]  /*3d00*/  CALL.REL.NOINC `($__internal_3_$__cuda_sm20_rem_u64) ;  /* 0x0000000800247944 */ /* 0x000fea0003c00000 */
.L_x_217:
        /* <DEDUP_REMOVED lines=30> */
.L_x_218:
[----:B------:R-:W-:Y:S02]  /*3ef0*/  MOV R42, R23 ;  /* 0x00000017002a7202 */ /* 0x000fe40000000f00 */
[----:B------:R-:W-:-:S07]  /*3f00*/  MOV R44, 0x3f20 ;  /* 0x00003f20002c7802 */ /* 0x000fce0000000f00 */
[----:B------:R-:W-:Y:S05]  /*3f10*/  CALL.REL.NOINC `($__internal_3_$__cuda_sm20_rem_u64) ;  /* 0x0000000400a07944 */ /* 0x000fea0003c00000 */
.L_x_219:
        /* <DEDUP_REMOVED lines=30> */
.L_x_220:
[----:B------:R-:W-:Y:S02]  /*4100*/  MOV R42, R24 ;  /* 0x00000018002a7202 */ /* 0x000fe40000000f00 */
[----:B------:R-:W-:-:S07]  /*4110*/  MOV R44, 0x4130 ;  /* 0x00004130002c7802 */ /* 0x000fce0000000f00 */
[----:B------:R-:W-:Y:S05]  /*4120*/  CALL.REL.NOINC `($__internal_3_$__cuda_sm20_rem_u64) ;  /* 0x00000004001c7944 */ /* 0x000fea0003c00000 */
.L_x_221:
        /* <DEDUP_REMOVED lines=30> */
.L_x_222:
[----:B------:R-:W-:Y:S02]  /*4310*/  MOV R42, R25 ;  /* 0x00000019002a7202 */ /* 0x000fe40000000f00 */
[----:B------:R-:W-:-:S07]  /*4320*/  MOV R44, 0x4340 ;  /* 0x00004340002c7802 */ /* 0x000fce0000000f00 */
[----:B------:R-:W-:Y:S05]  /*4330*/  CALL.REL.NOINC `($__internal_3_$__cuda_sm20_rem_u64) ;  /* 0x0000000000987944 */ /* 0x000fea0003c00000 */
.L_x_223:
[----:B------:R-:W0:Y:S01]  /*4340*/  LDC.64 R26, c[0x0][0x390] ;  /* 0x0000e400ff1a7b82 */ /* 0x000e220000000a00 */
[----:B------:R-:W-:Y:S01]  /*4350*/  MOV R43, R47 ;  /* 0x0000002f002b7202 */ /* 0x000fe20000000f00 */
[----:B------:R-:W-:-:S04]  /*4360*/  IMAD.MOV.U32 R42, RZ, RZ, R46 ;  /* 0x000000ffff2a7224 */ /* 0x000fc800078e002e */
[----:B0-----:R-:W-:-:S04]  /*4370*/  IMAD.WIDE.U32 R42, R26, UR8, R42 ;  /* 0x000000081a2a7c25 */ /* 0x001fc8000f8e002a */
        /* <DEDUP_REMOVED lines=12> */
[----:B------:R-:W-:Y:S02]  /*4440*/  UMOV UR4, 0x400 ;  /* 0x0000040000047882 */ /* 0x000fe40000000000 */
[----:B0-----:R-:W-:-:S09]  /*4450*/  ULEA UR4, UR5, UR4, 0x18 ;  /* 0x0000000405047291 */ /* 0x001fd2000f8ec0ff */
[----:B------:R-:W0:Y:S02]  /*4460*/  LDS.64 R2, [UR4] ;  /* 0x00000004ff027984 */ /* 0x000e240008000a00 */
[----:B------:R-:W1:Y:S02]  /*4470*/  LDCU.64 UR4, c[0x0][0x3a0] ;  /* 0x00007400ff0477ac */ /* 0x000e640008000a00 */
[----:B-1----:R-:W-:-:S04]  /*4480*/  ULEA UR4, UP0, UR8, UR4, 0x3 ;  /* 0x0000000408047291 */ /* 0x002fc8000f8018ff */
[----:B------:R-:W-:Y:S02]  /*4490*/  ULEA.HI.X UR5, UR8, UR5, URZ, 0x3, UP0 ;  /* 0x0000000508057291 */ /* 0x000fe400080f1cff */
[----:B------:R-:W-:-:S04]  /*44a0*/  IMAD.U32 R6, RZ, RZ, UR4 ;  /* 0x00000004ff067e24 */ /* 0x000fc8000f8e00ff */
[----:B------:R-:W-:Y:S02]  /*44b0*/  MOV R7, UR5 ;  /* 0x0000000500077c02 */ /* 0x000fe40008000f00 */
[----:B0-----:R-:W-:-:S05]  /*44c0*/  IADD3 R2, P0, PT, -R2, R4, RZ ;  /* 0x0000000402027210 */ /* 0x001fca0007f1e1ff */
[----:B------:R-:W-:-:S05]  /*44d0*/  IMAD.X R3, R5, 0x1, ~R3, P0 ;  /* 0x0000000105037824 */ /* 0x000fca00000e0e03 */
[----:B------:R0:W-:Y:S03]  /*44e0*/  STG.E.64 desc[UR10][R6.64], R2 ;  /* 0x0000000206007986 */ /* 0x0001e6000c101b0a */
.L_x_226:
[----:B------:R-:W-:Y:S05]  /*44f0*/  BSYNC.RECONVERGENT B0 ;  /* 0x0000000000007941 */ /* 0x000fea0003800200 */
.L_x_225:
[----:B------:R-:W-:-:S13]  /*4500*/  FSETP.NEU.AND P0, PT, R39, -999999, PT ;  /* 0xc97423f02700780b */ /* 0x000fda0003f0d000 */
[----:B------:R-:W-:Y:S05]  /*4510*/  @P0 EXIT ;  /* 0x000000000000094d */ /* 0x000fea0003800000 */
[----:B------:R-:W1:Y:S01]  /*4520*/  LDCU.64 UR4, c[0x0][0x398] ;  /* 0x00007300ff0477ac */ /* 0x000e620008000a00 */
[----:B------:R-:W-:Y:S01]  /*4530*/  HFMA2 R5, -RZ, RZ, -10.90625, 0.0155029296875 ;  /* 0xc97423f0ff057431 */ /* 0x000fe200000001ff */
[----:B-1----:R-:W-:-:S04]  /*4540*/  ULEA UR4, UP0, UR8, UR4, 0x2 ;  /* 0x0000000408047291 */ /* 0x002fc8000f8010ff */
[----:B------:R-:W-:Y:S02]  /*4550*/  ULEA.HI.X UR5, UR8, UR5, URZ, 0x2, UP0 ;  /* 0x0000000508057291 */ /* 0x000fe400080f14ff */
[----:B0-----:R-:W-:-:S04]  /*4560*/  MOV R2, UR4 ;  /* 0x0000000400027c02 */ /* 0x001fc80008000f00 */
[----:B------:R-:W-:-:S05]  /*4570*/  IMAD.U32 R3, RZ, RZ, UR5 ;  /* 0x00000005ff037e24 */ /* 0x000fca000f8e00ff */
[----:B------:R-:W-:Y:S01]  /*4580*/  STG.E desc[UR10][R2.64], R5 ;  /* 0x0000000502007986 */ /* 0x000fe2000c10190a */
[----:B------:R-:W-:Y:S05]  /*4590*/  EXIT ;  /* 0x000000000000794d */ /* 0x000fea0003800000 */
        .weak           $__internal_3_$__cuda_sm20_rem_u64
        .type           $__internal_3_$__cuda_sm20_rem_u64,@function
        .size           $__internal_3_$__cuda_sm20_rem_u64,(.L_x_231 - $__internal_3_$__cuda_sm20_rem_u64)
$__internal_3_$__cuda_sm20_rem_u64:
        /* <DEDUP_REMOVED lines=12> */
[C---:B------:R-:W-:Y:S02]  /*4660*/  IMAD R46, R47.reuse, R26, RZ ;  /* 0x0000001a2f2e7224 */ /* 0x040fe400078e02ff */
[----:B------:R-:W-:-:S04]  /*4670*/  IMAD.HI.U32 R27, P1, R47, R27, R48 ;  /* 0x0000001b2f1b7227 */ /* 0x000fc80007820030 */
[----:B------:R-:W-:Y:S01]  /*4680*/  IMAD.HI.U32 R26, R47, R26, RZ ;  /* 0x0000001a2f1a7227 */ /* 0x000fe200078e00ff */
[----:B------:R-:W-:-:S04]  /*4690*/  IADD3 R27, P2, PT, R46, R27, RZ ;  /* 0x0000001b2e1b7210 */ /* 0x000fc80007f5e0ff */
[----:B------:R-:W-:Y:S01]  /*46a0*/  IADD3.X R26, PT, PT, R26, R47, RZ, P0, !PT ;  /* 0x0000002f1a1a7210 */ /* 0x000fe200007fe4ff */
[----:B------:R-:W-:-:S03]  /*46b0*/  IMAD.WIDE.U32 R46, R27, UR6, RZ ;  /* 0x000000061b2e7c25 */ /* 0x000fc6000f8e00ff */
[----:B------:R-:W-:Y:S01]  /*46c0*/  IADD3.X R43, PT, PT, RZ, RZ, R26, P2, P1 ;  /* 0x000000ffff2b7210 */ /* 0x000fe200017e241a */
[----:B------:R-:W-:Y:S01]  /*46d0*/  IMAD R26, R27, UR7, R47 ;  /* 0x000000071b1a7c24 */ /* 0x000fe2000f8e022f */
[----:B------:R-:W-:Y:S01]  /*46e0*/  IADD3 R45, P0, PT, RZ, -R46, RZ ;  /* 0x8000002eff2d7210 */ /* 0x000fe20007f1e0ff */
[----:B------:R-:W-:Y:S02]  /*46f0*/  IMAD.MOV.U32 R47, RZ, RZ, RZ ;  /* 0x000000ffff2f7224 */ /* 0x000fe400078e00ff */
[----:B------:R-:W-:Y:S02]  /*4700*/  IMAD R46, R43, UR6, R26 ;  /* 0x000000062b2e7c24 */ /* 0x000fe4000f8e021a */
[----:B------:R-:W-:-:S04]  /*4710*/  IMAD.HI.U32 R26, R27, R45, RZ ;  /* 0x0000002d1b1a7227 */ /* 0x000fc800078e00ff */
[----:B------:R-:W-:-:S04]  /*4720*/  IMAD.X R46, RZ, RZ, ~R46, P0 ;  /* 0x000000ffff2e7224 */ /* 0x000fc800000e0e2e */
[----:B------:R-:W-:-:S04]  /*4730*/  IMAD.WIDE.U32 R48, P0, R27, R46, R26 ;  /* 0x0000002e1b307225 */ /* 0x000fc8000780001a */
[C---:B------:R-:W-:Y:S02]  /*4740*/  IMAD R26, R43.reuse, R46, RZ ;  /* 0x0000002e2b1a7224 */ /* 0x040fe400078e02ff */
[----:B------:R-:W-:-:S04]  /*4750*/  IMAD.HI.U32 R45, P1, R43, R45, R48 ;  /* 0x0000002d2b2d7227 */ /* 0x000fc80007820030 */
[----:B------:R-:W-:Y:S01]  /*4760*/  IMAD.HI.U32 R46, R43, R46, RZ ;  /* 0x0000002e2b2e7227 */ /* 0x000fe200078e00ff */
[----:B------:R-:W-:-:S04]  /*4770*/  IADD3 R45, P2, PT, R26, R45, RZ ;  /* 0x0000002d1a2d7210 */ /* 0x000fc80007f5e0ff */
[----:B------:R-:W-:Y:S01]  /*4780*/  IADD3.X R27, PT, PT, R46, R43, RZ, P0, !PT ;  /* 0x0000002b2e1b7210 */ /* 0x000fe200007fe4ff */
[----:B------:R-:W-:-:S03]  /*4790*/  IMAD.HI.U32 R46, R45, R42, RZ ;  /* 0x0000002a2d2e7227 */ /* 0x000fc600078e00ff */
[----:B------:R-:W-:Y:S01]  /*47a0*/  IADD3.X R27, PT, PT, RZ, RZ, R27, P2, P1 ;  /* 0x000000ffff1b7210 */ /* 0x000fe200017e241b */
        /* <DEDUP_REMOVED lines=29> */
[----:B------:R-:W-:Y:S06]  /*4980*/  RET.REL.NODEC R44 `(_Z14bandwidth_testPfmmS_Pm) ;  /* 0xffffffb42c9c7950 */ /* 0x000fec0003c3ffff */
.L_x_227:
        /* <DEDUP_REMOVED lines=15> */
.L_x_231:


//--------------------- .nv.shared._Z27aggressive_alternating_testPfmmS_Pm --------------------------
	.section	.nv.shared._Z27aggressive_alternating_testPfmmS_Pm,"aw",@nobits
	.sectionflags	@""
	.align	8
.nv.shared._Z27aggressive_alternating_testPfmmS_Pm:
	.zero		1032


//--------------------- .nv.shared.reserved.0     --------------------------
	.section	.nv.shared.reserved.0,"aw",@nobits
	.weak		__nv_reservedSMEM_offset_0_alias
	.size		__nv_reservedSMEM_offset_0_alias, 0, 64
	.other		__nv_reservedSMEM_offset_0_alias,@"STO_CUDA_RESERVED_SHARED STV_DEFAULT"
__nv_reservedSMEM_offset_0_alias:
	.zero		0
	.zero		64


//--------------------- .nv.shared._Z21different_region_testPfmmS_Pm --------------------------
	.section	.nv.shared._Z21different_region_testPfmmS_Pm,"aw",@nobits
	.sectionflags	@""
	.align	8
.nv.shared._Z21different_region_testPfmmS_Pm:
	.zero		1032


//--------------------- .nv.shared._Z16same_region_testPfmS_Pm --------------------------
	.section	.nv.shared._Z16same_region_testPfmS_Pm,"aw",@nobits
	.sectionflags	@""
	.align	8
.nv.shared._Z16same_region_testPfmS_Pm:
	.zero		1032


//--------------------- .nv.shared._Z14bandwidth_testPfmmS_Pm --------------------------
	.section	.nv.shared._Z14bandwidth_testPfmmS_Pm,"aw",@nobits
	.sectionflags	@""
	.align	8
.nv.shared._Z14bandwidth_testPfmmS_Pm:
	.zero		1032


//--------------------- .nv.constant0._Z27aggressive_alternating_testPfmmS_Pm --------------------------
	.section	.nv.constant0._Z27aggressive_alternating_testPfmmS_Pm,"a",@progbits
	.sectionflags	@""
	.align	4
.nv.constant0._Z27aggressive_alternating_testPfmmS_Pm:
	.zero		936


//--------------------- .nv.constant0._Z21different_region_testPfmmS_Pm --------------------------
	.section	.nv.constant0._Z21different_region_testPfmmS_Pm,"a",@progbits
	.sectionflags	@""
	.align	4
.nv.constant0._Z21different_region_testPfmmS_Pm:
	.zero		936


//--------------------- .nv.constant0._Z16same_region_testPfmS_Pm --------------------------
	.section	.nv.constant0._Z16same_region_testPfmS_Pm,"a",@progbits
	.sectionflags	@""
	.align	4
.nv.constant0._Z16same_region_testPfmS_Pm:
	.zero		928


//--------------------- .nv.constant0._Z14bandwidth_testPfmmS_Pm --------------------------
	.section	.nv.constant0._Z14bandwidth_testPfmmS_Pm,"a",@progbits
	.sectionflags	@""
	.align	4
.nv.constant0._Z14bandwidth_testPfmmS_Pm:
	.zero		936


//--------------------- SYMBOLS --------------------------

	.type		.nv.reservedSmem.offset0,@object
	.size		.nv.reservedSmem.offset0,0x4
	.type		.nv.reservedSmem.cap,@object
	.size		.nv.reservedSmem.cap,0x4
